	.target	sm_100a

	.elftype	@"ET_EXEC"


//--------------------- .note.nv.tkinfo           --------------------------
	.section	.note.nv.tkinfo,"",@"SHT_NOTE"
	.sectionflags	@"SHF_NOTE_NV_TKINFO"
	.tkinfo
        /*0018*/ 	.word	0x00000002
        /*0030*/ 	.string	""
        /*0030*/ 	.string	"ptxas"
        /*0030*/ 	.string	"Cuda compilation tools, release 13.0, V13.0.88"
        /*0030*/ 	.string	"Build cuda_13.0.r13.0/compiler.36424714_0"
        /*0030*/ 	.string	"-arch sm_100a -m 64 "



//--------------------- .note.nv.cuinfo           --------------------------
	.section	.note.nv.cuinfo,"",@"SHT_NOTE"
	.sectionflags	@"SHF_NOTE_NV_CUINFO"
        /*0018*/ 	.short	0x0002
        /*001a*/ 	.short	0x0064
        /*001c*/ 	.short	0x0082
	.zero		2


//--------------------- .nv.info                  --------------------------
	.section	.nv.info,"",@"SHT_CUDA_INFO"
	.align	4


	//----- nvinfo : EIATTR_REGCOUNT
	.align		4
        /*0000*/ 	.byte	0x04, 0x2f
        /*0002*/ 	.short	(.L_12 - .L_11)
	.align		4
.L_11:
        /*0004*/ 	.word	index@(_ZN7cutlass13device_kernelIN5flash11enable_sm90INS1_16FlashAttnFwdSm90INS1_25CollectiveMainloopFwdSm90ILi2EN4cute5tupleIJNS5_1CILi1EEES8_S8_EEENS6_IJNS7_ILi128EEENS7_ILi96EEENS7_ILi64EEEEEELi256ENS_6half_tEfNS_4arch4Sm90ELb1ELb0ELb1ELb1ELb0ELb1ELb1ELb1ELb0ELb1ELb1ELb0EEENS1_21CollectiveEpilogueFwdINS6_IJSA_NS7_ILi256EEESB_EEES9_SE_SG_Li256ELb1ELb1ELb1ELb0EEENS1_36VarlenDynamicPersistentTileSchedulerILi128ELi96ELi256ELi128ELb1ELb1ELb1ELb1ELb1ELb1EEEEEEEEEvNT_6ParamsE)
        /*0008*/ 	.word	0x00000004


	//----- nvinfo : EIATTR_FRAME_SIZE
	.align		4
.L_12:
        /*000c*/ 	.byte	0x04, 0x11
        /*000e*/ 	.short	(.L_14 - .L_13)
	.align		4
.L_13:
        /*0010*/ 	.word	index@(_ZN7cutlass13device_kernelIN5flash11enable_sm90INS1_16FlashAttnFwdSm90INS1_25CollectiveMainloopFwdSm90ILi2EN4cute5tupleIJNS5_1CILi1EEES8_S8_EEENS6_IJNS7_ILi128EEENS7_ILi96EEENS7_ILi64EEEEEELi256ENS_6half_tEfNS_4arch4Sm90ELb1ELb0ELb1ELb1ELb0ELb1ELb1ELb1ELb0ELb1ELb1ELb0EEENS1_21CollectiveEpilogueFwdINS6_IJSA_NS7_ILi256EEESB_EEES9_SE_SG_Li256ELb1ELb1ELb1ELb0EEENS1_36VarlenDynamicPersistentTileSchedulerILi128ELi96ELi256ELi128ELb1ELb1ELb1ELb1ELb1ELb1EEEEEEEEEvNT_6ParamsE)
        /*0014*/ 	.word	0x00000000


	//----- nvinfo : EIATTR_REGCOUNT
	.align		4
.L_14:
        /*0018*/ 	.byte	0x04, 0x2f
        /*001a*/ 	.short	(.L_16 - .L_15)
	.align		4
.L_15:
        /*001c*/ 	.word	index@(_ZN7cutlass13device_kernelIN5flash11enable_sm90INS1_16FlashAttnFwdSm90INS1_25CollectiveMainloopFwdSm90ILi2EN4cute5tupleIJNS5_1CILi1EEES8_S8_EEENS6_IJNS7_ILi128EEENS7_ILi96EEENS7_ILi64EEEEEELi256ENS_6half_tEfNS_4arch4Sm90ELb1ELb0ELb1ELb1ELb0ELb0ELb1ELb1ELb0ELb1ELb1ELb0EEENS1_21CollectiveEpilogueFwdINS6_IJSA_NS7_ILi256EEESB_EEES9_SE_SG_Li256ELb1ELb1ELb1ELb0EEENS1_36VarlenDynamicPersistentTileSchedulerILi128ELi96ELi256ELi128ELb1ELb1ELb1ELb1ELb1ELb1EEEEEEEEEvNT_6ParamsE)
        /*0020*/ 	.word	0x00000004


	//----- nvinfo : EIATTR_FRAME_SIZE
	.align		4
.L_16:
        /*0024*/ 	.byte	0x04, 0x11
        /*0026*/ 	.short	(.L_18 - .L_17)
	.align		4
.L_17:
        /*0028*/ 	.word	index@(_ZN7cutlass13device_kernelIN5flash11enable_sm90INS1_16FlashAttnFwdSm90INS1_25CollectiveMainloopFwdSm90ILi2EN4cute5tupleIJNS5_1CILi1EEES8_S8_EEENS6_IJNS7_ILi128EEENS7_ILi96EEENS7_ILi64EEEEEELi256ENS_6half_tEfNS_4arch4Sm90ELb1ELb0ELb1ELb1ELb0ELb0ELb1ELb1ELb0ELb1ELb1ELb0EEENS1_21CollectiveEpilogueFwdINS6_IJSA_NS7_ILi256EEESB_EEES9_SE_SG_Li256ELb1ELb1ELb1ELb0EEENS1_36VarlenDynamicPersistentTileSchedulerILi128ELi96ELi256ELi128ELb1ELb1ELb1ELb1ELb1ELb1EEEEEEEEEvNT_6ParamsE)
        /*002c*/ 	.word	0x00000000


	//----- nvinfo : EIATTR_REGCOUNT
	.align		4
.L_18:
        /*0030*/ 	.byte	0x04, 0x2f
        /*0032*/ 	.short	(.L_20 - .L_19)
	.align		4
.L_19:
        /*0034*/ 	.word	index@(_ZN7cutlass13device_kernelIN5flash11enable_sm90INS1_16FlashAttnFwdSm90INS1_25CollectiveMainloopFwdSm90ILi2EN4cute5tupleIJNS5_1CILi1EEES8_S8_EEENS6_IJNS7_ILi128EEENS7_ILi96EEENS7_ILi64EEEEEELi256ENS_6half_tEfNS_4arch4Sm90ELb1ELb0ELb1ELb1ELb0ELb1ELb0ELb1ELb0ELb1ELb1ELb0EEENS1_21CollectiveEpilogueFwdINS6_IJSA_NS7_ILi256EEESB_EEES9_SE_SG_Li256ELb1ELb1ELb1ELb0EEENS1_36VarlenDynamicPersistentTileSchedulerILi128ELi96ELi256ELi128ELb1ELb1ELb1ELb1ELb1ELb1EEEEEEEEEvNT_6ParamsE)
        /*0038*/ 	.word	0x00000004


	//----- nvinfo : EIATTR_FRAME_SIZE
	.align		4
.L_20:
        /*003c*/ 	.byte	0x04, 0x11
        /*003e*/ 	.short	(.L_22 - .L_21)
	.align		4
.L_21:
        /*0040*/ 	.word	index@(_ZN7cutlass13device_kernelIN5flash11enable_sm90INS1_16FlashAttnFwdSm90INS1_25CollectiveMainloopFwdSm90ILi2EN4cute5tupleIJNS5_1CILi1EEES8_S8_EEENS6_IJNS7_ILi128EEENS7_ILi96EEENS7_ILi64EEEEEELi256ENS_6half_tEfNS_4arch4Sm90ELb1ELb0ELb1ELb1ELb0ELb1ELb0ELb1ELb0ELb1ELb1ELb0EEENS1_21CollectiveEpilogueFwdINS6_IJSA_NS7_ILi256EEESB_EEES9_SE_SG_Li256ELb1ELb1ELb1ELb0EEENS1_36VarlenDynamicPersistentTileSchedulerILi128ELi96ELi256ELi128ELb1ELb1ELb1ELb1ELb1ELb1EEEEEEEEEvNT_6ParamsE)
        /*0044*/ 	.word	0x00000000


	//----- nvinfo : EIATTR_REGCOUNT
	.align		4
.L_22:
        /*0048*/ 	.byte	0x04, 0x2f
        /*004a*/ 	.short	(.L_24 - .L_23)
	.align		4
.L_23:
        /*004c*/ 	.word	index@(_ZN7cutlass13device_kernelIN5flash11enable_sm90INS1_16FlashAttnFwdSm90INS1_25CollectiveMainloopFwdSm90ILi2EN4cute5tupleIJNS5_1CILi1EEES8_S8_EEENS6_IJNS7_ILi128EEENS7_ILi96EEENS7_ILi64EEEEEELi256ENS_6half_tEfNS_4arch4Sm90ELb1ELb0ELb1ELb1ELb0ELb0ELb0ELb1ELb0ELb1ELb1ELb0EEENS1_21CollectiveEpilogueFwdINS6_IJSA_NS7_ILi256EEESB_EEES9_SE_SG_Li256ELb1ELb1ELb1ELb0EEENS1_36VarlenDynamicPersistentTileSchedulerILi128ELi96ELi256ELi128ELb1ELb1ELb1ELb1ELb1ELb1EEEEEEEEEvNT_6ParamsE)
        /*0050*/ 	.word	0x00000004


	//----- nvinfo : EIATTR_FRAME_SIZE
	.align		4
.L_24:
        /*0054*/ 	.byte	0x04, 0x11
        /*0056*/ 	.short	(.L_26 - .L_25)
	.align		4
.L_25:
        /*0058*/ 	.word	index@(_ZN7cutlass13device_kernelIN5flash11enable_sm90INS1_16FlashAttnFwdSm90INS1_25CollectiveMainloopFwdSm90ILi2EN4cute5tupleIJNS5_1CILi1EEES8_S8_EEENS6_IJNS7_ILi128EEENS7_ILi96EEENS7_ILi64EEEEEELi256ENS_6half_tEfNS_4arch4Sm90ELb1ELb0ELb1ELb1ELb0ELb0ELb0ELb1ELb0ELb1ELb1ELb0EEENS1_21CollectiveEpilogueFwdINS6_IJSA_NS7_ILi256EEESB_EEES9_SE_SG_Li256ELb1ELb1ELb1ELb0EEENS1_36VarlenDynamicPersistentTileSchedulerILi128ELi96ELi256ELi128ELb1ELb1ELb1ELb1ELb1ELb1EEEEEEEEEvNT_6ParamsE)
        /*005c*/ 	.word	0x00000000


	//----- nvinfo : EIATTR_REGCOUNT
	.align		4
.L_26:
        /*0060*/ 	.byte	0x04, 0x2f
        /*0062*/ 	.short	(.L_28 - .L_27)
	.align		4
.L_27:
        /*0064*/ 	.word	index@(_ZN7cutlass13device_kernelIN5flash11enable_sm90INS1_16FlashAttnFwdSm90INS1_25CollectiveMainloopFwdSm90ILi2EN4cute5tupleIJNS5_1CILi1EEES8_S8_EEENS6_IJNS7_ILi128EEENS7_ILi96EEENS7_ILi64EEEEEELi256ENS_6half_tEfNS_4arch4Sm90ELb1ELb0ELb1ELb0ELb0ELb0ELb1ELb1ELb0ELb1ELb1ELb0EEENS1_21CollectiveEpilogueFwdINS6_IJSA_NS7_ILi256EEESB_EEES9_SE_SG_Li256ELb0ELb1ELb1ELb0EEENS1_19SingleTileSchedulerILb0ELb1ELb1ELi128EEEEEEEEEvNT_6ParamsE)
        /*0068*/ 	.word	0x00000004


	//----- nvinfo : EIATTR_FRAME_SIZE
	.align		4
.L_28:
        /*006c*/ 	.byte	0x04, 0x11
        /*006e*/ 	.short	(.L_30 - .L_29)
	.align		4
.L_29:
        /*0070*/ 	.word	index@(_ZN7cutlass13device_kernelIN5flash11enable_sm90INS1_16FlashAttnFwdSm90INS1_25CollectiveMainloopFwdSm90ILi2EN4cute5tupleIJNS5_1CILi1EEES8_S8_EEENS6_IJNS7_ILi128EEENS7_ILi96EEENS7_ILi64EEEEEELi256ENS_6half_tEfNS_4arch4Sm90ELb1ELb0ELb1ELb0ELb0ELb0ELb1ELb1ELb0ELb1ELb1ELb0EEENS1_21CollectiveEpilogueFwdINS6_IJSA_NS7_ILi256EEESB_EEES9_SE_SG_Li256ELb0ELb1ELb1ELb0EEENS1_19SingleTileSchedulerILb0ELb1ELb1ELi128EEEEEEEEEvNT_6ParamsE)
        /*0074*/ 	.word	0x00000000


	//----- nvinfo : EIATTR_REGCOUNT
	.align		4
.L_30:
        /*0078*/ 	.byte	0x04, 0x2f
        /*007a*/ 	.short	(.L_32 - .L_31)
	.align		4
.L_31:
        /*007c*/ 	.word	index@(_ZN7cutlass13device_kernelIN5flash11enable_sm90INS1_16FlashAttnFwdSm90INS1_25CollectiveMainloopFwdSm90ILi2EN4cute5tupleIJNS5_1CILi1EEES8_S8_EEENS6_IJNS7_ILi128EEENS7_ILi96EEENS7_ILi64EEEEEELi256ENS_6half_tEfNS_4arch4Sm90ELb1ELb0ELb1ELb0ELb0ELb0ELb0ELb1ELb0ELb1ELb1ELb0EEENS1_21CollectiveEpilogueFwdINS6_IJSA_NS7_ILi256EEESB_EEES9_SE_SG_Li256ELb0ELb1ELb1ELb0EEENS1_19SingleTileSchedulerILb0ELb1ELb1ELi128EEEEEEEEEvNT_6ParamsE)
        /*0080*/ 	.word	0x00000004


	//----- nvinfo : EIATTR_FRAME_SIZE
	.align		4
.L_32:
        /*0084*/ 	.byte	0x04, 0x11
        /*0086*/ 	.short	(.L_34 - .L_33)
	.align		4
.L_33:
        /*0088*/ 	.word	index@(_ZN7cutlass13device_kernelIN5flash11enable_sm90INS1_16FlashAttnFwdSm90INS1_25CollectiveMainloopFwdSm90ILi2EN4cute5tupleIJNS5_1CILi1EEES8_S8_EEENS6_IJNS7_ILi128EEENS7_ILi96EEENS7_ILi64EEEEEELi256ENS_6half_tEfNS_4arch4Sm90ELb1ELb0ELb1ELb0ELb0ELb0ELb0ELb1ELb0ELb1ELb1ELb0EEENS1_21CollectiveEpilogueFwdINS6_IJSA_NS7_ILi256EEESB_EEES9_SE_SG_Li256ELb0ELb1ELb1ELb0EEENS1_19SingleTileSchedulerILb0ELb1ELb1ELi128EEEEEEEEEvNT_6ParamsE)
        /*008c*/ 	.word	0x00000000


	//----- nvinfo : EIATTR_REGCOUNT
	.align		4
.L_34:
        /*0090*/ 	.byte	0x04, 0x2f
        /*0092*/ 	.short	(.L_36 - .L_35)
	.align		4
.L_35:
        /*0094*/ 	.word	index@(_ZN7cutlass13device_kernelIN5flash11enable_sm90INS1_16FlashAttnFwdSm90INS1_25CollectiveMainloopFwdSm90ILi2EN4cute5tupleIJNS5_1CILi1EEES8_S8_EEENS6_IJNS7_ILi128EEENS7_ILi96EEENS7_ILi64EEEEEELi256ENS_6half_tEfNS_4arch4Sm90ELb0ELb1ELb1ELb1ELb0ELb1ELb1ELb1ELb0ELb1ELb1ELb0EEENS1_21CollectiveEpilogueFwdINS6_IJSA_NS7_ILi256EEESB_EEES9_SE_SG_Li256ELb1ELb1ELb1ELb0EEENS1_36VarlenDynamicPersistentTileSchedulerILi128ELi96ELi256ELi128ELb1ELb1ELb1ELb1ELb0ELb1EEEEEEEEEvNT_6ParamsE)
        /*0098*/ 	.word	0x00000004


	//----- nvinfo : EIATTR_FRAME_SIZE
	.align		4
.L_36:
        /*009c*/ 	.byte	0x04, 0x11
        /*009e*/ 	.short	(.L_38 - .L_37)
	.align		4
.L_37:
        /*00a0*/ 	.word	index@(_ZN7cutlass13device_kernelIN5flash11enable_sm90INS1_16FlashAttnFwdSm90INS1_25CollectiveMainloopFwdSm90ILi2EN4cute5tupleIJNS5_1CILi1EEES8_S8_EEENS6_IJNS7_ILi128EEENS7_ILi96EEENS7_ILi64EEEEEELi256ENS_6half_tEfNS_4arch4Sm90ELb0ELb1ELb1ELb1ELb0ELb1ELb1ELb1ELb0ELb1ELb1ELb0EEENS1_21CollectiveEpilogueFwdINS6_IJSA_NS7_ILi256EEESB_EEES9_SE_SG_Li256ELb1ELb1ELb1ELb0EEENS1_36VarlenDynamicPersistentTileSchedulerILi128ELi96ELi256ELi128ELb1ELb1ELb1ELb1ELb0ELb1EEEEEEEEEvNT_6ParamsE)
        /*00a4*/ 	.word	0x00000000


	//----- nvinfo : EIATTR_REGCOUNT
	.align		4
.L_38:
        /*00a8*/ 	.byte	0x04, 0x2f
        /*00aa*/ 	.short	(.L_40 - .L_39)
	.align		4
.L_39:
        /*00ac*/ 	.word	index@(_ZN7cutlass13device_kernelIN5flash11enable_sm90INS1_16FlashAttnFwdSm90INS1_25CollectiveMainloopFwdSm90ILi2EN4cute5tupleIJNS5_1CILi1EEES8_S8_EEENS6_IJNS7_ILi128EEENS7_ILi96EEENS7_ILi64EEEEEELi256ENS_6half_tEfNS_4arch4Sm90ELb0ELb1ELb1ELb1ELb0ELb0ELb1ELb1ELb0ELb1ELb1ELb0EEENS1_21CollectiveEpilogueFwdINS6_IJSA_NS7_ILi256EEESB_EEES9_SE_SG_Li256ELb1ELb1ELb1ELb0EEENS1_36VarlenDynamicPersistentTileSchedulerILi128ELi96ELi256ELi128ELb1ELb1ELb1ELb1ELb0ELb1EEEEEEEEEvNT_6ParamsE)
        /*00b0*/ 	.word	0x00000004


	//----- nvinfo : EIATTR_FRAME_SIZE
	.align		4
.L_40:
        /*00b4*/ 	.byte	0x04, 0x11
        /*00b6*/ 	.short	(.L_42 - .L_41)
	.align		4
.L_41:
        /*00b8*/ 	.word	index@(_ZN7cutlass13device_kernelIN5flash11enable_sm90INS1_16FlashAttnFwdSm90INS1_25CollectiveMainloopFwdSm90ILi2EN4cute5tupleIJNS5_1CILi1EEES8_S8_EEENS6_IJNS7_ILi128EEENS7_ILi96EEENS7_ILi64EEEEEELi256ENS_6half_tEfNS_4arch4Sm90ELb0ELb1ELb1ELb1ELb0ELb0ELb1ELb1ELb0ELb1ELb1ELb0EEENS1_21CollectiveEpilogueFwdINS6_IJSA_NS7_ILi256EEESB_EEES9_SE_SG_Li256ELb1ELb1ELb1ELb0EEENS1_36VarlenDynamicPersistentTileSchedulerILi128ELi96ELi256ELi128ELb1ELb1ELb1ELb1ELb0ELb1EEEEEEEEEvNT_6ParamsE)
        /*00bc*/ 	.word	0x00000000


	//----- nvinfo : EIATTR_REGCOUNT
	.align		4
.L_42:
        /*00c0*/ 	.byte	0x04, 0x2f
        /*00c2*/ 	.short	(.L_44 - .L_43)
	.align		4
.L_43:
        /*00c4*/ 	.word	index@(_ZN7cutlass13device_kernelIN5flash11enable_sm90INS1_16FlashAttnFwdSm90INS1_25CollectiveMainloopFwdSm90ILi2EN4cute5tupleIJNS5_1CILi1EEES8_S8_EEENS6_IJNS7_ILi128EEENS7_ILi96EEENS7_ILi64EEEEEELi256ENS_6half_tEfNS_4arch4Sm90ELb0ELb1ELb1ELb1ELb0ELb1ELb0ELb1ELb0ELb1ELb1ELb0EEENS1_21CollectiveEpilogueFwdINS6_IJSA_NS7_ILi256EEESB_EEES9_SE_SG_Li256ELb1ELb1ELb1ELb0EEENS1_36VarlenDynamicPersistentTileSchedulerILi128ELi96ELi256ELi128ELb1ELb1ELb1ELb1ELb0ELb1EEEEEEEEEvNT_6ParamsE)
        /*00c8*/ 	.word	0x00000004


	//----- nvinfo : EIATTR_FRAME_SIZE
	.align		4
.L_44:
        /*00cc*/ 	.byte	0x04, 0x11
        /*00ce*/ 	.short	(.L_46 - .L_45)
	.align		4
.L_45:
        /*00d0*/ 	.word	index@(_ZN7cutlass13device_kernelIN5flash11enable_sm90INS1_16FlashAttnFwdSm90INS1_25CollectiveMainloopFwdSm90ILi2EN4cute5tupleIJNS5_1CILi1EEES8_S8_EEENS6_IJNS7_ILi128EEENS7_ILi96EEENS7_ILi64EEEEEELi256ENS_6half_tEfNS_4arch4Sm90ELb0ELb1ELb1ELb1ELb0ELb1ELb0ELb1ELb0ELb1ELb1ELb0EEENS1_21CollectiveEpilogueFwdINS6_IJSA_NS7_ILi256EEESB_EEES9_SE_SG_Li256ELb1ELb1ELb1ELb0EEENS1_36VarlenDynamicPersistentTileSchedulerILi128ELi96ELi256ELi128ELb1ELb1ELb1ELb1ELb0ELb1EEEEEEEEEvNT_6ParamsE)
        /*00d4*/ 	.word	0x00000000


	//----- nvinfo : EIATTR_REGCOUNT
	.align		4
.L_46:
        /*00d8*/ 	.byte	0x04, 0x2f
        /*00da*/ 	.short	(.L_48 - .L_47)
	.align		4
.L_47:
        /*00dc*/ 	.word	index@(_ZN7cutlass13device_kernelIN5flash11enable_sm90INS1_16FlashAttnFwdSm90INS1_25CollectiveMainloopFwdSm90ILi2EN4cute5tupleIJNS5_1CILi1EEES8_S8_EEENS6_IJNS7_ILi128EEENS7_ILi96EEENS7_ILi64EEEEEELi256ENS_6half_tEfNS_4arch4Sm90ELb0ELb1ELb1ELb1ELb0ELb0ELb0ELb1ELb0ELb1ELb1ELb0EEENS1_21CollectiveEpilogueFwdINS6_IJSA_NS7_ILi256EEESB_EEES9_SE_SG_Li256ELb1ELb1ELb1ELb0EEENS1_36VarlenDynamicPersistentTileSchedulerILi128ELi96ELi256ELi128ELb1ELb1ELb1ELb1ELb0ELb1EEEEEEEEEvNT_6ParamsE)
        /*00e0*/ 	.word	0x00000004


	//----- nvinfo : EIATTR_FRAME_SIZE
	.align		4
.L_48:
        /*00e4*/ 	.byte	0x04, 0x11
        /*00e6*/ 	.short	(.L_50 - .L_49)
	.align		4
.L_49:
        /*00e8*/ 	.word	index@(_ZN7cutlass13device_kernelIN5flash11enable_sm90INS1_16FlashAttnFwdSm90INS1_25CollectiveMainloopFwdSm90ILi2EN4cute5tupleIJNS5_1CILi1EEES8_S8_EEENS6_IJNS7_ILi128EEENS7_ILi96EEENS7_ILi64EEEEEELi256ENS_6half_tEfNS_4arch4Sm90ELb0ELb1ELb1ELb1ELb0ELb0ELb0ELb1ELb0ELb1ELb1ELb0EEENS1_21CollectiveEpilogueFwdINS6_IJSA_NS7_ILi256EEESB_EEES9_SE_SG_Li256ELb1ELb1ELb1ELb0EEENS1_36VarlenDynamicPersistentTileSchedulerILi128ELi96ELi256ELi128ELb1ELb1ELb1ELb1ELb0ELb1EEEEEEEEEvNT_6ParamsE)
        /*00ec*/ 	.word	0x00000000


	//----- nvinfo : EIATTR_REGCOUNT
	.align		4
.L_50:
        /*00f0*/ 	.byte	0x04, 0x2f
        /*00f2*/ 	.short	(.L_52 - .L_51)
	.align		4
.L_51:
        /*00f4*/ 	.word	index@(_ZN7cutlass13device_kernelIN5flash11enable_sm90INS1_16FlashAttnFwdSm90INS1_25CollectiveMainloopFwdSm90ILi2EN4cute5tupleIJNS5_1CILi1EEES8_S8_EEENS6_IJNS7_ILi128EEENS7_ILi96EEENS7_ILi64EEEEEELi256ENS_6half_tEfNS_4arch4Sm90ELb0ELb1ELb1ELb0ELb0ELb0ELb1ELb1ELb0ELb1ELb1ELb0EEENS1_21CollectiveEpilogueFwdINS6_IJSA_NS7_ILi256EEESB_EEES9_SE_SG_Li256ELb0ELb1ELb1ELb0EEENS1_19SingleTileSchedulerILb0ELb1ELb1ELi128EEEEEEEEEvNT_6ParamsE)
        /*00f8*/ 	.word	0x00000004


	//----- nvinfo : EIATTR_FRAME_SIZE
	.align		4
.L_52:
        /*00fc*/ 	.byte	0x04, 0x11
        /*00fe*/ 	.short	(.L_54 - .L_53)
	.align		4
.L_53:
        /*0100*/ 	.word	index@(_ZN7cutlass13device_kernelIN5flash11enable_sm90INS1_16FlashAttnFwdSm90INS1_25CollectiveMainloopFwdSm90ILi2EN4cute5tupleIJNS5_1CILi1EEES8_S8_EEENS6_IJNS7_ILi128EEENS7_ILi96EEENS7_ILi64EEEEEELi256ENS_6half_tEfNS_4arch4Sm90ELb0ELb1ELb1ELb0ELb0ELb0ELb1ELb1ELb0ELb1ELb1ELb0EEENS1_21CollectiveEpilogueFwdINS6_IJSA_NS7_ILi256EEESB_EEES9_SE_SG_Li256ELb0ELb1ELb1ELb0EEENS1_19SingleTileSchedulerILb0ELb1ELb1ELi128EEEEEEEEEvNT_6ParamsE)
        /*0104*/ 	.word	0x00000000


	//----- nvinfo : EIATTR_REGCOUNT
	.align		4
.L_54:
        /*0108*/ 	.byte	0x04, 0x2f
        /*010a*/ 	.short	(.L_56 - .L_55)
	.align		4
.L_55:
        /*010c*/ 	.word	index@(_ZN7cutlass13device_kernelIN5flash11enable_sm90INS1_16FlashAttnFwdSm90INS1_25CollectiveMainloopFwdSm90ILi2EN4cute5tupleIJNS5_1CILi1EEES8_S8_EEENS6_IJNS7_ILi128EEENS7_ILi96EEENS7_ILi64EEEEEELi256ENS_6half_tEfNS_4arch4Sm90ELb0ELb1ELb1ELb0ELb0ELb0ELb0ELb1ELb0ELb1ELb1ELb0EEENS1_21CollectiveEpilogueFwdINS6_IJSA_NS7_ILi256EEESB_EEES9_SE_SG_Li256ELb0ELb1ELb1ELb0EEENS1_19SingleTileSchedulerILb0ELb1ELb1ELi128EEEEEEEEEvNT_6ParamsE)
        /*0110*/ 	.word	0x00000004


	//----- nvinfo : EIATTR_FRAME_SIZE
	.align		4
.L_56:
        /*0114*/ 	.byte	0x04, 0x11
        /*0116*/ 	.short	(.L_58 - .L_57)
	.align		4
.L_57:
        /*0118*/ 	.word	index@(_ZN7cutlass13device_kernelIN5flash11enable_sm90INS1_16FlashAttnFwdSm90INS1_25CollectiveMainloopFwdSm90ILi2EN4cute5tupleIJNS5_1CILi1EEES8_S8_EEENS6_IJNS7_ILi128EEENS7_ILi96EEENS7_ILi64EEEEEELi256ENS_6half_tEfNS_4arch4Sm90ELb0ELb1ELb1ELb0ELb0ELb0ELb0ELb1ELb0ELb1ELb1ELb0EEENS1_21CollectiveEpilogueFwdINS6_IJSA_NS7_ILi256EEESB_EEES9_SE_SG_Li256ELb0ELb1ELb1ELb0EEENS1_19SingleTileSchedulerILb0ELb1ELb1ELi128EEEEEEEEEvNT_6ParamsE)
        /*011c*/ 	.word	0x00000000


	//----- nvinfo : EIATTR_REGCOUNT
	.align		4
.L_58:
        /*0120*/ 	.byte	0x04, 0x2f
        /*0122*/ 	.short	(.L_60 - .L_59)
	.align		4
.L_59:
        /*0124*/ 	.word	index@(_ZN7cutlass13device_kernelIN5flash11enable_sm90INS1_16FlashAttnFwdSm90INS1_25CollectiveMainloopFwdSm90ILi2EN4cute5tupleIJNS5_1CILi1EEES8_S8_EEENS6_IJNS7_ILi128EEENS7_ILi96EEENS7_ILi64EEEEEELi256ENS_6half_tEfNS_4arch4Sm90ELb0ELb0ELb1ELb1ELb0ELb1ELb1ELb1ELb0ELb1ELb1ELb0EEENS1_21CollectiveEpilogueFwdINS6_IJSA_NS7_ILi256EEESB_EEES9_SE_SG_Li256ELb1ELb1ELb1ELb0EEENS1_36VarlenDynamicPersistentTileSchedulerILi128ELi96ELi256ELi128ELb1ELb1ELb1ELb0ELb1ELb1EEEEEEEEEvNT_6ParamsE)
        /*0128*/ 	.word	0x00000004


	//----- nvinfo : EIATTR_FRAME_SIZE
	.align		4
.L_60:
        /*012c*/ 	.byte	0x04, 0x11
        /*012e*/ 	.short	(.L_62 - .L_61)
	.align		4
.L_61:
        /*0130*/ 	.word	index@(_ZN7cutlass13device_kernelIN5flash11enable_sm90INS1_16FlashAttnFwdSm90INS1_25CollectiveMainloopFwdSm90ILi2EN4cute5tupleIJNS5_1CILi1EEES8_S8_EEENS6_IJNS7_ILi128EEENS7_ILi96EEENS7_ILi64EEEEEELi256ENS_6half_tEfNS_4arch4Sm90ELb0ELb0ELb1ELb1ELb0ELb1ELb1ELb1ELb0ELb1ELb1ELb0EEENS1_21CollectiveEpilogueFwdINS6_IJSA_NS7_ILi256EEESB_EEES9_SE_SG_Li256ELb1ELb1ELb1ELb0EEENS1_36VarlenDynamicPersistentTileSchedulerILi128ELi96ELi256ELi128ELb1ELb1ELb1ELb0ELb1ELb1EEEEEEEEEvNT_6ParamsE)
        /*0134*/ 	.word	0x00000000


	//----- nvinfo : EIATTR_REGCOUNT
	.align		4
.L_62:
        /*0138*/ 	.byte	0x04, 0x2f
        /*013a*/ 	.short	(.L_64 - .L_63)
	.align		4
.L_63:
        /*013c*/ 	.word	index@(_ZN7cutlass13device_kernelIN5flash11enable_sm90INS1_16FlashAttnFwdSm90INS1_25CollectiveMainloopFwdSm90ILi2EN4cute5tupleIJNS5_1CILi1EEES8_S8_EEENS6_IJNS7_ILi128EEENS7_ILi96EEENS7_ILi64EEEEEELi256ENS_6half_tEfNS_4arch4Sm90ELb0ELb0ELb1ELb1ELb0ELb0ELb1ELb1ELb0ELb1ELb1ELb0EEENS1_21CollectiveEpilogueFwdINS6_IJSA_NS7_ILi256EEESB_EEES9_SE_SG_Li256ELb1ELb1ELb1ELb0EEENS1_36VarlenDynamicPersistentTileSchedulerILi128ELi96ELi256ELi128ELb1ELb1ELb1ELb0ELb1ELb1EEEEEEEEEvNT_6ParamsE)
        /*0140*/ 	.word	0x00000004


	//----- nvinfo : EIATTR_FRAME_SIZE
	.align		4
.L_64:
        /*0144*/ 	.byte	0x04, 0x11
        /*0146*/ 	.short	(.L_66 - .L_65)
	.align		4
.L_65:
        /*0148*/ 	.word	index@(_ZN7cutlass13device_kernelIN5flash11enable_sm90INS1_16FlashAttnFwdSm90INS1_25CollectiveMainloopFwdSm90ILi2EN4cute5tupleIJNS5_1CILi1EEES8_S8_EEENS6_IJNS7_ILi128EEENS7_ILi96EEENS7_ILi64EEEEEELi256ENS_6half_tEfNS_4arch4Sm90ELb0ELb0ELb1ELb1ELb0ELb0ELb1ELb1ELb0ELb1ELb1ELb0EEENS1_21CollectiveEpilogueFwdINS6_IJSA_NS7_ILi256EEESB_EEES9_SE_SG_Li256ELb1ELb1ELb1ELb0EEENS1_36VarlenDynamicPersistentTileSchedulerILi128ELi96ELi256ELi128ELb1ELb1ELb1ELb0ELb1ELb1EEEEEEEEEvNT_6ParamsE)
        /*014c*/ 	.word	0x00000000


	//----- nvinfo : EIATTR_REGCOUNT
	.align		4
.L_66:
        /*0150*/ 	.byte	0x04, 0x2f
        /*0152*/ 	.short	(.L_68 - .L_67)
	.align		4
.L_67:
        /*0154*/ 	.word	index@(_ZN7cutlass13device_kernelIN5flash11enable_sm90INS1_16FlashAttnFwdSm90INS1_25CollectiveMainloopFwdSm90ILi2EN4cute5tupleIJNS5_1CILi1EEES8_S8_EEENS6_IJNS7_ILi128EEENS7_ILi96EEENS7_ILi64EEEEEELi256ENS_6half_tEfNS_4arch4Sm90ELb0ELb0ELb1ELb1ELb0ELb1ELb0ELb1ELb0ELb1ELb1ELb0EEENS1_21CollectiveEpilogueFwdINS6_IJSA_NS7_ILi256EEESB_EEES9_SE_SG_Li256ELb1ELb1ELb1ELb0EEENS1_36VarlenDynamicPersistentTileSchedulerILi128ELi96ELi256ELi128ELb1ELb1ELb1ELb0ELb1ELb1EEEEEEEEEvNT_6ParamsE)
        /*0158*/ 	.word	0x00000004


	//----- nvinfo : EIATTR_FRAME_SIZE
	.align		4
.L_68:
        /*015c*/ 	.byte	0x04, 0x11
        /*015e*/ 	.short	(.L_70 - .L_69)
	.align		4
.L_69:
        /*0160*/ 	.word	index@(_ZN7cutlass13device_kernelIN5flash11enable_sm90INS1_16FlashAttnFwdSm90INS1_25CollectiveMainloopFwdSm90ILi2EN4cute5tupleIJNS5_1CILi1EEES8_S8_EEENS6_IJNS7_ILi128EEENS7_ILi96EEENS7_ILi64EEEEEELi256ENS_6half_tEfNS_4arch4Sm90ELb0ELb0ELb1ELb1ELb0ELb1ELb0ELb1ELb0ELb1ELb1ELb0EEENS1_21CollectiveEpilogueFwdINS6_IJSA_NS7_ILi256EEESB_EEES9_SE_SG_Li256ELb1ELb1ELb1ELb0EEENS1_36VarlenDynamicPersistentTileSchedulerILi128ELi96ELi256ELi128ELb1ELb1ELb1ELb0ELb1ELb1EEEEEEEEEvNT_6ParamsE)
        /*0164*/ 	.word	0x00000000


	//----- nvinfo : EIATTR_REGCOUNT
	.align		4
.L_70:
        /*0168*/ 	.byte	0x04, 0x2f
        /*016a*/ 	.short	(.L_72 - .L_71)
	.align		4
.L_71:
        /*016c*/ 	.word	index@(_ZN7cutlass13device_kernelIN5flash11enable_sm90INS1_16FlashAttnFwdSm90INS1_25CollectiveMainloopFwdSm90ILi2EN4cute5tupleIJNS5_1CILi1EEES8_S8_EEENS6_IJNS7_ILi128EEENS7_ILi96EEENS7_ILi64EEEEEELi256ENS_6half_tEfNS_4arch4Sm90ELb0ELb0ELb1ELb1ELb0ELb0ELb0ELb1ELb0ELb1ELb1ELb0EEENS1_21CollectiveEpilogueFwdINS6_IJSA_NS7_ILi256EEESB_EEES9_SE_SG_Li256ELb1ELb1ELb1ELb0EEENS1_36VarlenDynamicPersistentTileSchedulerILi128ELi96ELi256ELi128ELb1ELb1ELb1ELb0ELb1ELb1EEEEEEEEEvNT_6ParamsE)
        /*0170*/ 	.word	0x00000004


	//----- nvinfo : EIATTR_FRAME_SIZE
	.align		4
.L_72:
        /*0174*/ 	.byte	0x04, 0x11
        /*0176*/ 	.short	(.L_74 - .L_73)
	.align		4
.L_73:
        /*0178*/ 	.word	index@(_ZN7cutlass13device_kernelIN5flash11enable_sm90INS1_16FlashAttnFwdSm90INS1_25CollectiveMainloopFwdSm90ILi2EN4cute5tupleIJNS5_1CILi1EEES8_S8_EEENS6_IJNS7_ILi128EEENS7_ILi96EEENS7_ILi64EEEEEELi256ENS_6half_tEfNS_4arch4Sm90ELb0ELb0ELb1ELb1ELb0ELb0ELb0ELb1ELb0ELb1ELb1ELb0EEENS1_21CollectiveEpilogueFwdINS6_IJSA_NS7_ILi256EEESB_EEES9_SE_SG_Li256ELb1ELb1ELb1ELb0EEENS1_36VarlenDynamicPersistentTileSchedulerILi128ELi96ELi256ELi128ELb1ELb1ELb1ELb0ELb1ELb1EEEEEEEEEvNT_6ParamsE)
        /*017c*/ 	.word	0x00000000


	//----- nvinfo : EIATTR_REGCOUNT
	.align		4
.L_74:
        /*0180*/ 	.byte	0x04, 0x2f
        /*0182*/ 	.short	(.L_76 - .L_75)
	.align		4
.L_75:
        /*0184*/ 	.word	index@(_ZN7cutlass13device_kernelIN5flash11enable_sm90INS1_16FlashAttnFwdSm90INS1_25CollectiveMainloopFwdSm90ILi2EN4cute5tupleIJNS5_1CILi1EEES8_S8_EEENS6_IJNS7_ILi128EEENS7_ILi96EEENS7_ILi64EEEEEELi256ENS_6half_tEfNS_4arch4Sm90ELb0ELb0ELb1ELb0ELb0ELb0ELb1ELb1ELb0ELb1ELb1ELb0EEENS1_21CollectiveEpilogueFwdINS6_IJSA_NS7_ILi256EEESB_EEES9_SE_SG_Li256ELb0ELb1ELb1ELb0EEENS1_19SingleTileSchedulerILb0ELb1ELb1ELi128EEEEEEEEEvNT_6ParamsE)
        /*0188*/ 	.word	0x00000004


	//----- nvinfo : EIATTR_FRAME_SIZE
	.align		4
.L_76:
        /*018c*/ 	.byte	0x04, 0x11
        /*018e*/ 	.short	(.L_78 - .L_77)
	.align		4
.L_77:
        /*0190*/ 	.word	index@(_ZN7cutlass13device_kernelIN5flash11enable_sm90INS1_16FlashAttnFwdSm90INS1_25CollectiveMainloopFwdSm90ILi2EN4cute5tupleIJNS5_1CILi1EEES8_S8_EEENS6_IJNS7_ILi128EEENS7_ILi96EEENS7_ILi64EEEEEELi256ENS_6half_tEfNS_4arch4Sm90ELb0ELb0ELb1ELb0ELb0ELb0ELb1ELb1ELb0ELb1ELb1ELb0EEENS1_21CollectiveEpilogueFwdINS6_IJSA_NS7_ILi256EEESB_EEES9_SE_SG_Li256ELb0ELb1ELb1ELb0EEENS1_19SingleTileSchedulerILb0ELb1ELb1ELi128EEEEEEEEEvNT_6ParamsE)
        /*0194*/ 	.word	0x00000000


	//----- nvinfo : EIATTR_REGCOUNT
	.align		4
.L_78:
        /*0198*/ 	.byte	0x04, 0x2f
        /*019a*/ 	.short	(.L_80 - .L_79)
	.align		4
.L_79:
        /*019c*/ 	.word	index@(_ZN7cutlass13device_kernelIN5flash11enable_sm90INS1_16FlashAttnFwdSm90INS1_25CollectiveMainloopFwdSm90ILi2EN4cute5tupleIJNS5_1CILi1EEES8_S8_EEENS6_IJNS7_ILi128EEENS7_ILi96EEENS7_ILi64EEEEEELi256ENS_6half_tEfNS_4arch4Sm90ELb0ELb0ELb1ELb0ELb0ELb0ELb0ELb1ELb0ELb1ELb1ELb0EEENS1_21CollectiveEpilogueFwdINS6_IJSA_NS7_ILi256EEESB_EEES9_SE_SG_Li256ELb0ELb1ELb1ELb0EEENS1_19SingleTileSchedulerILb0ELb1ELb1ELi128EEEEEEEEEvNT_6ParamsE)
        /*01a0*/ 	.word	0x00000004


	//----- nvinfo : EIATTR_FRAME_SIZE
	.align		4
.L_80:
        /*01a4*/ 	.byte	0x04, 0x11
        /*01a6*/ 	.short	(.L_82 - .L_81)
	.align		4
.L_81:
        /*01a8*/ 	.word	index@(_ZN7cutlass13device_kernelIN5flash11enable_sm90INS1_16FlashAttnFwdSm90INS1_25CollectiveMainloopFwdSm90ILi2EN4cute5tupleIJNS5_1CILi1EEES8_S8_EEENS6_IJNS7_ILi128EEENS7_ILi96EEENS7_ILi64EEEEEELi256ENS_6half_tEfNS_4arch4Sm90ELb0ELb0ELb1ELb0ELb0ELb0ELb0ELb1ELb0ELb1ELb1ELb0EEENS1_21CollectiveEpilogueFwdINS6_IJSA_NS7_ILi256EEESB_EEES9_SE_SG_Li256ELb0ELb1ELb1ELb0EEENS1_19SingleTileSchedulerILb0ELb1ELb1ELi128EEEEEEEEEvNT_6ParamsE)
        /*01ac*/ 	.word	0x00000000


	//----- nvinfo : EIATTR_MIN_STACK_SIZE
	.align		4
.L_82:
        /*01b0*/ 	.byte	0x04, 0x12
        /*01b2*/ 	.short	(.L_84 - .L_83)
	.align		4
.L_83:
        /*01b4*/ 	.word	index@(_ZN7cutlass13device_kernelIN5flash11enable_sm90INS1_16FlashAttnFwdSm90INS1_25CollectiveMainloopFwdSm90ILi2EN4cute5tupleIJNS5_1CILi1EEES8_S8_EEENS6_IJNS7_ILi128EEENS7_ILi96EEENS7_ILi64EEEEEELi256ENS_6half_tEfNS_4arch4Sm90ELb0ELb0ELb1ELb0ELb0ELb0ELb0ELb1ELb0ELb1ELb1ELb0EEENS1_21CollectiveEpilogueFwdINS6_IJSA_NS7_ILi256EEESB_EEES9_SE_SG_Li256ELb0ELb1ELb1ELb0EEENS1_19SingleTileSchedulerILb0ELb1ELb1ELi128EEEEEEEEEvNT_6ParamsE)
        /*01b8*/ 	.word	0x00000000


	//----- nvinfo : EIATTR_MIN_STACK_SIZE
	.align		4
.L_84:
        /*01bc*/ 	.byte	0x04, 0x12
        /*01be*/ 	.short	(.L_86 - .L_85)
	.align		4
.L_85:
        /*01c0*/ 	.word	index@(_ZN7cutlass13device_kernelIN5flash11enable_sm90INS1_16FlashAttnFwdSm90INS1_25CollectiveMainloopFwdSm90ILi2EN4cute5tupleIJNS5_1CILi1EEES8_S8_EEENS6_IJNS7_ILi128EEENS7_ILi96EEENS7_ILi64EEEEEELi256ENS_6half_tEfNS_4arch4Sm90ELb0ELb0ELb1ELb0ELb0ELb0ELb1ELb1ELb0ELb1ELb1ELb0EEENS1_21CollectiveEpilogueFwdINS6_IJSA_NS7_ILi256EEESB_EEES9_SE_SG_Li256ELb0ELb1ELb1ELb0EEENS1_19SingleTileSchedulerILb0ELb1ELb1ELi128EEEEEEEEEvNT_6ParamsE)
        /*01c4*/ 	.word	0x00000000


	//----- nvinfo : EIATTR_MIN_STACK_SIZE
	.align		4
.L_86:
        /*01c8*/ 	.byte	0x04, 0x12
        /*01ca*/ 	.short	(.L_88 - .L_87)
	.align		4
.L_87:
        /*01cc*/ 	.word	index@(_ZN7cutlass13device_kernelIN5flash11enable_sm90INS1_16FlashAttnFwdSm90INS1_25CollectiveMainloopFwdSm90ILi2EN4cute5tupleIJNS5_1CILi1EEES8_S8_EEENS6_IJNS7_ILi128EEENS7_ILi96EEENS7_ILi64EEEEEELi256ENS_6half_tEfNS_4arch4Sm90ELb0ELb0ELb1ELb1ELb0ELb0ELb0ELb1ELb0ELb1ELb1ELb0EEENS1_21CollectiveEpilogueFwdINS6_IJSA_NS7_ILi256EEESB_EEES9_SE_SG_Li256ELb1ELb1ELb1ELb0EEENS1_36VarlenDynamicPersistentTileSchedulerILi128ELi96ELi256ELi128ELb1ELb1ELb1ELb0ELb1ELb1EEEEEEEEEvNT_6ParamsE)
        /*01d0*/ 	.word	0x00000000


	//----- nvinfo : EIATTR_MIN_STACK_SIZE
	.align		4
.L_88:
        /*01d4*/ 	.byte	0x04, 0x12
        /*01d6*/ 	.short	(.L_90 - .L_89)
	.align		4
.L_89:
        /*01d8*/ 	.word	index@(_ZN7cutlass13device_kernelIN5flash11enable_sm90INS1_16FlashAttnFwdSm90INS1_25CollectiveMainloopFwdSm90ILi2EN4cute5tupleIJNS5_1CILi1EEES8_S8_EEENS6_IJNS7_ILi128EEENS7_ILi96EEENS7_ILi64EEEEEELi256ENS_6half_tEfNS_4arch4Sm90ELb0ELb0ELb1ELb1ELb0ELb1ELb0ELb1ELb0ELb1ELb1ELb0EEENS1_21CollectiveEpilogueFwdINS6_IJSA_NS7_ILi256EEESB_EEES9_SE_SG_Li256ELb1ELb1ELb1ELb0EEENS1_36VarlenDynamicPersistentTileSchedulerILi128ELi96ELi256ELi128ELb1ELb1ELb1ELb0ELb1ELb1EEEEEEEEEvNT_6ParamsE)
        /*01dc*/ 	.word	0x00000000


	//----- nvinfo : EIATTR_MIN_STACK_SIZE
	.align		4
.L_90:
        /*01e0*/ 	.byte	0x04, 0x12
        /*01e2*/ 	.short	(.L_92 - .L_91)
	.align		4
.L_91:
        /*01e4*/ 	.word	index@(_ZN7cutlass13device_kernelIN5flash11enable_sm90INS1_16FlashAttnFwdSm90INS1_25CollectiveMainloopFwdSm90ILi2EN4cute5tupleIJNS5_1CILi1EEES8_S8_EEENS6_IJNS7_ILi128EEENS7_ILi96EEENS7_ILi64EEEEEELi256ENS_6half_tEfNS_4arch4Sm90ELb0ELb0ELb1ELb1ELb0ELb0ELb1ELb1ELb0ELb1ELb1ELb0EEENS1_21CollectiveEpilogueFwdINS6_IJSA_NS7_ILi256EEESB_EEES9_SE_SG_Li256ELb1ELb1ELb1ELb0EEENS1_36VarlenDynamicPersistentTileSchedulerILi128ELi96ELi256ELi128ELb1ELb1ELb1ELb0ELb1ELb1EEEEEEEEEvNT_6ParamsE)
        /*01e8*/ 	.word	0x00000000


	//----- nvinfo : EIATTR_MIN_STACK_SIZE
	.align		4
.L_92:
        /*01ec*/ 	.byte	0x04, 0x12
        /*01ee*/ 	.short	(.L_94 - .L_93)
	.align		4
.L_93:
        /*01f0*/ 	.word	index@(_ZN7cutlass13device_kernelIN5flash11enable_sm90INS1_16FlashAttnFwdSm90INS1_25CollectiveMainloopFwdSm90ILi2EN4cute5tupleIJNS5_1CILi1EEES8_S8_EEENS6_IJNS7_ILi128EEENS7_ILi96EEENS7_ILi64EEEEEELi256ENS_6half_tEfNS_4arch4Sm90ELb0ELb0ELb1ELb1ELb0ELb1ELb1ELb1ELb0ELb1ELb1ELb0EEENS1_21CollectiveEpilogueFwdINS6_IJSA_NS7_ILi256EEESB_EEES9_SE_SG_Li256ELb1ELb1ELb1ELb0EEENS1_36VarlenDynamicPersistentTileSchedulerILi128ELi96ELi256ELi128ELb1ELb1ELb1ELb0ELb1ELb1EEEEEEEEEvNT_6ParamsE)
        /*01f4*/ 	.word	0x00000000


	//----- nvinfo : EIATTR_MIN_STACK_SIZE
	.align		4
.L_94:
        /*01f8*/ 	.byte	0x04, 0x12
        /*01fa*/ 	.short	(.L_96 - .L_95)
	.align		4
.L_95:
        /*01fc*/ 	.word	index@(_ZN7cutlass13device_kernelIN5flash11enable_sm90INS1_16FlashAttnFwdSm90INS1_25CollectiveMainloopFwdSm90ILi2EN4cute5tupleIJNS5_1CILi1EEES8_S8_EEENS6_IJNS7_ILi128EEENS7_ILi96EEENS7_ILi64EEEEEELi256ENS_6half_tEfNS_4arch4Sm90ELb0ELb1ELb1ELb0ELb0ELb0ELb0ELb1ELb0ELb1ELb1ELb0EEENS1_21CollectiveEpilogueFwdINS6_IJSA_NS7_ILi256EEESB_EEES9_SE_SG_Li256ELb0ELb1ELb1ELb0EEENS1_19SingleTileSchedulerILb0ELb1ELb1ELi128EEEEEEEEEvNT_6ParamsE)
        /*0200*/ 	.word	0x00000000


	//----- nvinfo : EIATTR_MIN_STACK_SIZE
	.align		4
.L_96:
        /*0204*/ 	.byte	0x04, 0x12
        /*0206*/ 	.short	(.L_98 - .L_97)
	.align		4
.L_97:
        /*0208*/ 	.word	index@(_ZN7cutlass13device_kernelIN5flash11enable_sm90INS1_16FlashAttnFwdSm90INS1_25CollectiveMainloopFwdSm90ILi2EN4cute5tupleIJNS5_1CILi1EEES8_S8_EEENS6_IJNS7_ILi128EEENS7_ILi96EEENS7_ILi64EEEEEELi256ENS_6half_tEfNS_4arch4Sm90ELb0ELb1ELb1ELb0ELb0ELb0ELb1ELb1ELb0ELb1ELb1ELb0EEENS1_21CollectiveEpilogueFwdINS6_IJSA_NS7_ILi256EEESB_EEES9_SE_SG_Li256ELb0ELb1ELb1ELb0EEENS1_19SingleTileSchedulerILb0ELb1ELb1ELi128EEEEEEEEEvNT_6ParamsE)
        /*020c*/ 	.word	0x00000000


	//----- nvinfo : EIATTR_MIN_STACK_SIZE
	.align		4
.L_98:
        /*0210*/ 	.byte	0x04, 0x12
        /*0212*/ 	.short	(.L_100 - .L_99)
	.align		4
.L_99:
        /*0214*/ 	.word	index@(_ZN7cutlass13device_kernelIN5flash11enable_sm90INS1_16FlashAttnFwdSm90INS1_25CollectiveMainloopFwdSm90ILi2EN4cute5tupleIJNS5_1CILi1EEES8_S8_EEENS6_IJNS7_ILi128EEENS7_ILi96EEENS7_ILi64EEEEEELi256ENS_6half_tEfNS_4arch4Sm90ELb0ELb1ELb1ELb1ELb0ELb0ELb0ELb1ELb0ELb1ELb1ELb0EEENS1_21CollectiveEpilogueFwdINS6_IJSA_NS7_ILi256EEESB_EEES9_SE_SG_Li256ELb1ELb1ELb1ELb0EEENS1_36VarlenDynamicPersistentTileSchedulerILi128ELi96ELi256ELi128ELb1ELb1ELb1ELb1ELb0ELb1EEEEEEEEEvNT_6ParamsE)
        /*0218*/ 	.word	0x00000000


	//----- nvinfo : EIATTR_MIN_STACK_SIZE
	.align		4
.L_100:
        /*021c*/ 	.byte	0x04, 0x12
        /*021e*/ 	.short	(.L_102 - .L_101)
	.align		4
.L_101:
        /*0220*/ 	.word	index@(_ZN7cutlass13device_kernelIN5flash11enable_sm90INS1_16FlashAttnFwdSm90INS1_25CollectiveMainloopFwdSm90ILi2EN4cute5tupleIJNS5_1CILi1EEES8_S8_EEENS6_IJNS7_ILi128EEENS7_ILi96EEENS7_ILi64EEEEEELi256ENS_6half_tEfNS_4arch4Sm90ELb0ELb1ELb1ELb1ELb0ELb1ELb0ELb1ELb0ELb1ELb1ELb0EEENS1_21CollectiveEpilogueFwdINS6_IJSA_NS7_ILi256EEESB_EEES9_SE_SG_Li256ELb1ELb1ELb1ELb0EEENS1_36VarlenDynamicPersistentTileSchedulerILi128ELi96ELi256ELi128ELb1ELb1ELb1ELb1ELb0ELb1EEEEEEEEEvNT_6ParamsE)
        /*0224*/ 	.word	0x00000000


	//----- nvinfo : EIATTR_MIN_STACK_SIZE
	.align		4
.L_102:
        /*0228*/ 	.byte	0x04, 0x12
        /*022a*/ 	.short	(.L_104 - .L_103)
	.align		4
.L_103:
        /*022c*/ 	.word	index@(_ZN7cutlass13device_kernelIN5flash11enable_sm90INS1_16FlashAttnFwdSm90INS1_25CollectiveMainloopFwdSm90ILi2EN4cute5tupleIJNS5_1CILi1EEES8_S8_EEENS6_IJNS7_ILi128EEENS7_ILi96EEENS7_ILi64EEEEEELi256ENS_6half_tEfNS_4arch4Sm90ELb0ELb1ELb1ELb1ELb0ELb0ELb1ELb1ELb0ELb1ELb1ELb0EEENS1_21CollectiveEpilogueFwdINS6_IJSA_NS7_ILi256EEESB_EEES9_SE_SG_Li256ELb1ELb1ELb1ELb0EEENS1_36VarlenDynamicPersistentTileSchedulerILi128ELi96ELi256ELi128ELb1ELb1ELb1ELb1ELb0ELb1EEEEEEEEEvNT_6ParamsE)
        /*0230*/ 	.word	0x00000000


	//----- nvinfo : EIATTR_MIN_STACK_SIZE
	.align		4
.L_104:
        /*0234*/ 	.byte	0x04, 0x12
        /*0236*/ 	.short	(.L_106 - .L_105)
	.align		4
.L_105:
        /*0238*/ 	.word	index@(_ZN7cutlass13device_kernelIN5flash11enable_sm90INS1_16FlashAttnFwdSm90INS1_25CollectiveMainloopFwdSm90ILi2EN4cute5tupleIJNS5_1CILi1EEES8_S8_EEENS6_IJNS7_ILi128EEENS7_ILi96EEENS7_ILi64EEEEEELi256ENS_6half_tEfNS_4arch4Sm90ELb0ELb1ELb1ELb1ELb0ELb1ELb1ELb1ELb0ELb1ELb1ELb0EEENS1_21CollectiveEpilogueFwdINS6_IJSA_NS7_ILi256EEESB_EEES9_SE_SG_Li256ELb1ELb1ELb1ELb0EEENS1_36VarlenDynamicPersistentTileSchedulerILi128ELi96ELi256ELi128ELb1ELb1ELb1ELb1ELb0ELb1EEEEEEEEEvNT_6ParamsE)
        /*023c*/ 	.word	0x00000000


	//----- nvinfo : EIATTR_MIN_STACK_SIZE
	.align		4
.L_106:
        /*0240*/ 	.byte	0x04, 0x12
        /*0242*/ 	.short	(.L_108 - .L_107)
	.align		4
.L_107:
        /*0244*/ 	.word	index@(_ZN7cutlass13device_kernelIN5flash11enable_sm90INS1_16FlashAttnFwdSm90INS1_25CollectiveMainloopFwdSm90ILi2EN4cute5tupleIJNS5_1CILi1EEES8_S8_EEENS6_IJNS7_ILi128EEENS7_ILi96EEENS7_ILi64EEEEEELi256ENS_6half_tEfNS_4arch4Sm90ELb1ELb0ELb1ELb0ELb0ELb0ELb0ELb1ELb0ELb1ELb1ELb0EEENS1_21CollectiveEpilogueFwdINS6_IJSA_NS7_ILi256EEESB_EEES9_SE_SG_Li256ELb0ELb1ELb1ELb0EEENS1_19SingleTileSchedulerILb0ELb1ELb1ELi128EEEEEEEEEvNT_6ParamsE)
        /*0248*/ 	.word	0x00000000


	//----- nvinfo : EIATTR_MIN_STACK_SIZE
	.align		4
.L_108:
        /*024c*/ 	.byte	0x04, 0x12
        /*024e*/ 	.short	(.L_110 - .L_109)
	.align		4
.L_109:
        /*0250*/ 	.word	index@(_ZN7cutlass13device_kernelIN5flash11enable_sm90INS1_16FlashAttnFwdSm90INS1_25CollectiveMainloopFwdSm90ILi2EN4cute5tupleIJNS5_1CILi1EEES8_S8_EEENS6_IJNS7_ILi128EEENS7_ILi96EEENS7_ILi64EEEEEELi256ENS_6half_tEfNS_4arch4Sm90ELb1ELb0ELb1ELb0ELb0ELb0ELb1ELb1ELb0ELb1ELb1ELb0EEENS1_21CollectiveEpilogueFwdINS6_IJSA_NS7_ILi256EEESB_EEES9_SE_SG_Li256ELb0ELb1ELb1ELb0EEENS1_19SingleTileSchedulerILb0ELb1ELb1ELi128EEEEEEEEEvNT_6ParamsE)
        /*0254*/ 	.word	0x00000000


	//----- nvinfo : EIATTR_MIN_STACK_SIZE
	.align		4
.L_110:
        /*0258*/ 	.byte	0x04, 0x12
        /*025a*/ 	.short	(.L_112 - .L_111)
	.align		4
.L_111:
        /*025c*/ 	.word	index@(_ZN7cutlass13device_kernelIN5flash11enable_sm90INS1_16FlashAttnFwdSm90INS1_25CollectiveMainloopFwdSm90ILi2EN4cute5tupleIJNS5_1CILi1EEES8_S8_EEENS6_IJNS7_ILi128EEENS7_ILi96EEENS7_ILi64EEEEEELi256ENS_6half_tEfNS_4arch4Sm90ELb1ELb0ELb1ELb1ELb0ELb0ELb0ELb1ELb0ELb1ELb1ELb0EEENS1_21CollectiveEpilogueFwdINS6_IJSA_NS7_ILi256EEESB_EEES9_SE_SG_Li256ELb1ELb1ELb1ELb0EEENS1_36VarlenDynamicPersistentTileSchedulerILi128ELi96ELi256ELi128ELb1ELb1ELb1ELb1ELb1ELb1EEEEEEEEEvNT_6ParamsE)
        /*0260*/ 	.word	0x00000000


	//----- nvinfo : EIATTR_MIN_STACK_SIZE
	.align		4
.L_112:
        /*0264*/ 	.byte	0x04, 0x12
        /*0266*/ 	.short	(.L_114 - .L_113)
	.align		4
.L_113:
        /*0268*/ 	.word	index@(_ZN7cutlass13device_kernelIN5flash11enable_sm90INS1_16FlashAttnFwdSm90INS1_25CollectiveMainloopFwdSm90ILi2EN4cute5tupleIJNS5_1CILi1EEES8_S8_EEENS6_IJNS7_ILi128EEENS7_ILi96EEENS7_ILi64EEEEEELi256ENS_6half_tEfNS_4arch4Sm90ELb1ELb0ELb1ELb1ELb0ELb1ELb0ELb1ELb0ELb1ELb1ELb0EEENS1_21CollectiveEpilogueFwdINS6_IJSA_NS7_ILi256EEESB_EEES9_SE_SG_Li256ELb1ELb1ELb1ELb0EEENS1_36VarlenDynamicPersistentTileSchedulerILi128ELi96ELi256ELi128ELb1ELb1ELb1ELb1ELb1ELb1EEEEEEEEEvNT_6ParamsE)
        /*026c*/ 	.word	0x00000000


	//----- nvinfo : EIATTR_MIN_STACK_SIZE
	.align		4
.L_114:
        /*0270*/ 	.byte	0x04, 0x12
        /*0272*/ 	.short	(.L_116 - .L_115)
	.align		4
.L_115:
        /*0274*/ 	.word	index@(_ZN7cutlass13device_kernelIN5flash11enable_sm90INS1_16FlashAttnFwdSm90INS1_25CollectiveMainloopFwdSm90ILi2EN4cute5tupleIJNS5_1CILi1EEES8_S8_EEENS6_IJNS7_ILi128EEENS7_ILi96EEENS7_ILi64EEEEEELi256ENS_6half_tEfNS_4arch4Sm90ELb1ELb0ELb1ELb1ELb0ELb0ELb1ELb1ELb0ELb1ELb1ELb0EEENS1_21CollectiveEpilogueFwdINS6_IJSA_NS7_ILi256EEESB_EEES9_SE_SG_Li256ELb1ELb1ELb1ELb0EEENS1_36VarlenDynamicPersistentTileSchedulerILi128ELi96ELi256ELi128ELb1ELb1ELb1ELb1ELb1ELb1EEEEEEEEEvNT_6ParamsE)
        /*0278*/ 	.word	0x00000000


	//----- nvinfo : EIATTR_MIN_STACK_SIZE
	.align		4
.L_116:
        /*027c*/ 	.byte	0x04, 0x12
        /*027e*/ 	.short	(.L_118 - .L_117)
	.align		4
.L_117:
        /*0280*/ 	.word	index@(_ZN7cutlass13device_kernelIN5flash11enable_sm90INS1_16FlashAttnFwdSm90INS1_25CollectiveMainloopFwdSm90ILi2EN4cute5tupleIJNS5_1CILi1EEES8_S8_EEENS6_IJNS7_ILi128EEENS7_ILi96EEENS7_ILi64EEEEEELi256ENS_6half_tEfNS_4arch4Sm90ELb1ELb0ELb1ELb1ELb0ELb1ELb1ELb1ELb0ELb1ELb1ELb0EEENS1_21CollectiveEpilogueFwdINS6_IJSA_NS7_ILi256EEESB_EEES9_SE_SG_Li256ELb1ELb1ELb1ELb0EEENS1_36VarlenDynamicPersistentTileSchedulerILi128ELi96ELi256ELi128ELb1ELb1ELb1ELb1ELb1ELb1EEEEEEEEEvNT_6ParamsE)
        /*0284*/ 	.word	0x00000000
.L_118:


//--------------------- .nv.compat                --------------------------
	.section	.nv.compat,"",@"SHT_CUDA_COMPAT_INFO"
	.align	4
        /*0000*/ 	.byte	0x02, 0x09, 0x01, 0x00, 0x02, 0x02, 0x01, 0x00, 0x02, 0x05, 0x05, 0x00, 0x03, 0x07, 0x01, 0x01
        /*0010*/ 	.byte	0x02, 0x03, 0x00, 0x00, 0x02, 0x06, 0x01, 0x00, 0x04, 0x0b, 0x08, 0x00, 0x09, 0x00, 0x00, 0x00
        /*0020*/ 	.byte	0x00, 0x00, 0x00, 0x00


//--------------------- .nv.info._ZN7cutlass13device_kernelIN5flash11enable_sm90INS1_16FlashAttnFwdSm90INS1_25CollectiveMainloopFwdSm90ILi2EN4cute5tupleIJNS5_1CILi1EEES8_S8_EEENS6_IJNS7_ILi128EEENS7_ILi96EEENS7_ILi64EEEEEELi256ENS_6half_tEfNS_4arch4Sm90ELb0ELb0ELb1ELb0ELb0ELb0ELb0ELb1ELb0ELb1ELb1ELb0EEENS1_21CollectiveEpilogueFwdINS6_IJSA_NS7_ILi256EEESB_EEES9_SE_SG_Li256ELb0ELb1ELb1ELb0EEENS1_19SingleTileSchedulerILb0ELb1ELb1ELi128EEEEEEEEEvNT_6ParamsE --------------------------
	.section	.nv.info._ZN7cutlass13device_kernelIN5flash11enable_sm90INS1_16FlashAttnFwdSm90INS1_25CollectiveMainloopFwdSm90ILi2EN4cute5tupleIJNS5_1CILi1EEES8_S8_EEENS6_IJNS7_ILi128EEENS7_ILi96EEENS7_ILi64EEEEEELi256ENS_6half_tEfNS_4arch4Sm90ELb0ELb0ELb1ELb0ELb0ELb0ELb0ELb1ELb0ELb1ELb1ELb0EEENS1_21CollectiveEpilogueFwdINS6_IJSA_NS7_ILi256EEESB_EEES9_SE_SG_Li256ELb0ELb1ELb1ELb0EEENS1_19SingleTileSchedulerILb0ELb1ELb1ELi128EEEEEEEEEvNT_6ParamsE,"",@"SHT_CUDA_INFO"
	.sectionflags	@""
	.align	4


	//----- nvinfo : EIATTR_CUDA_API_VERSION
	.align		4
        /*0000*/ 	.byte	0x04, 0x37
        /*0002*/ 	.short	(.L_120 - .L_119)
.L_119:
        /*0004*/ 	.word	0x00000082


	//----- nvinfo : EIATTR_KPARAM_INFO
	.align		4
.L_120:
        /*0008*/ 	.byte	0x04, 0x17
        /*000a*/ 	.short	(.L_122 - .L_121)
.L_121:
        /*000c*/ 	.word	0x00000000
        /*0010*/ 	.short	0x0000
        /*0012*/ 	.short	0x0000
        /*0014*/ 	.byte	0x00, 0xf0, 0x01, 0x28


	//----- nvinfo : EIATTR_SPARSE_MMA_MASK
	.align		4
.L_122:
        /*0018*/ 	.byte	0x03, 0x50
        /*001a*/ 	.short	0x0000


	//----- nvinfo : EIATTR_MAXREG_COUNT
	.align		4
        /*001c*/ 	.byte	0x03, 0x1b
        /*001e*/ 	.short	0x00a8


	//----- nvinfo : EIATTR_MERCURY_ISA_VERSION
	.align		4
        /*0020*/ 	.byte	0x03, 0x5f
        /*0022*/ 	.short	0x0101


	//----- nvinfo : EIATTR_VRC_CTA_INIT_COUNT
	.align		4
        /*0024*/ 	.byte	0x02, 0x4a
	.zero		1
	.zero		1


	//----- nvinfo : EIATTR_EXIT_INSTR_OFFSETS
	.align		4
        /*0028*/ 	.byte	0x04, 0x1c
        /*002a*/ 	.short	(.L_124 - .L_123)


	//   ....[0]....
.L_123:
        /*002c*/ 	.word	0x00000010


	//----- nvinfo : EIATTR_MAX_THREADS
	.align		4
.L_124:
        /*0030*/ 	.byte	0x04, 0x05
        /*0032*/ 	.short	(.L_126 - .L_125)
.L_125:
        /*0034*/ 	.word	0x00000180
        /*0038*/ 	.word	0x00000001
        /*003c*/ 	.word	0x00000001


	//----- nvinfo : EIATTR_CBANK_PARAM_SIZE
	.align		4
.L_126:
        /*0040*/ 	.byte	0x03, 0x19
        /*0042*/ 	.short	0x0a00


	//----- nvinfo : EIATTR_PARAM_CBANK
	.align		4
        /*0044*/ 	.byte	0x04, 0x0a
        /*0046*/ 	.short	(.L_128 - .L_127)
	.align		4
.L_127:
        /*0048*/ 	.word	index@(.nv.constant0._ZN7cutlass13device_kernelIN5flash11enable_sm90INS1_16FlashAttnFwdSm90INS1_25CollectiveMainloopFwdSm90ILi2EN4cute5tupleIJNS5_1CILi1EEES8_S8_EEENS6_IJNS7_ILi128EEENS7_ILi96EEENS7_ILi64EEEEEELi256ENS_6half_tEfNS_4arch4Sm90ELb0ELb0ELb1ELb0ELb0ELb0ELb0ELb1ELb0ELb1ELb1ELb0EEENS1_21CollectiveEpilogueFwdINS6_IJSA_NS7_ILi256EEESB_EEES9_SE_SG_Li256ELb0ELb1ELb1ELb0EEENS1_19SingleTileSchedulerILb0ELb1ELb1ELi128EEEEEEEEEvNT_6ParamsE)
        /*004c*/ 	.short	0x0380
        /*004e*/ 	.short	0x0a00


	//----- nvinfo : EIATTR_SW_WAR
	.align		4
.L_128:
        /*0050*/ 	.byte	0x04, 0x36
        /*0052*/ 	.short	(.L_130 - .L_129)
.L_129:
        /*0054*/ 	.word	0x00000008
.L_130:


//--------------------- .nv.info._ZN7cutlass13device_kernelIN5flash11enable_sm90INS1_16FlashAttnFwdSm90INS1_25CollectiveMainloopFwdSm90ILi2EN4cute5tupleIJNS5_1CILi1EEES8_S8_EEENS6_IJNS7_ILi128EEENS7_ILi96EEENS7_ILi64EEEEEELi256ENS_6half_tEfNS_4arch4Sm90ELb0ELb0ELb1ELb0ELb0ELb0ELb1ELb1ELb0ELb1ELb1ELb0EEENS1_21CollectiveEpilogueFwdINS6_IJSA_NS7_ILi256EEESB_EEES9_SE_SG_Li256ELb0ELb1ELb1ELb0EEENS1_19SingleTileSchedulerILb0ELb1ELb1ELi128EEEEEEEEEvNT_6ParamsE --------------------------
	.section	.nv.info._ZN7cutlass13device_kernelIN5flash11enable_sm90INS1_16FlashAttnFwdSm90INS1_25CollectiveMainloopFwdSm90ILi2EN4cute5tupleIJNS5_1CILi1EEES8_S8_EEENS6_IJNS7_ILi128EEENS7_ILi96EEENS7_ILi64EEEEEELi256ENS_6half_tEfNS_4arch4Sm90ELb0ELb0ELb1ELb0ELb0ELb0ELb1ELb1ELb0ELb1ELb1ELb0EEENS1_21CollectiveEpilogueFwdINS6_IJSA_NS7_ILi256EEESB_EEES9_SE_SG_Li256ELb0ELb1ELb1ELb0EEENS1_19SingleTileSchedulerILb0ELb1ELb1ELi128EEEEEEEEEvNT_6ParamsE,"",@"SHT_CUDA_INFO"
	.sectionflags	@""
	.align	4


	//----- nvinfo : EIATTR_CUDA_API_VERSION
	.align		4
        /*0000*/ 	.byte	0x04, 0x37
        /*0002*/ 	.short	(.L_132 - .L_131)
.L_131:
        /*0004*/ 	.word	0x00000082


	//----- nvinfo : EIATTR_KPARAM_INFO
	.align		4
.L_132:
        /*0008*/ 	.byte	0x04, 0x17
        /*000a*/ 	.short	(.L_134 - .L_133)
.L_133:
        /*000c*/ 	.word	0x00000000
        /*0010*/ 	.short	0x0000
        /*0012*/ 	.short	0x0000
        /*0014*/ 	.byte	0x00, 0xf0, 0x01, 0x2c


	//----- nvinfo : EIATTR_SPARSE_MMA_MASK
	.align		4
.L_134:
        /*0018*/ 	.byte	0x03, 0x50
        /*001a*/ 	.short	0x0000


	//----- nvinfo : EIATTR_MAXREG_COUNT
	.align		4
        /*001c*/ 	.byte	0x03, 0x1b
        /*001e*/ 	.short	0x00a8


	//----- nvinfo : EIATTR_MERCURY_ISA_VERSION
	.align		4
        /*0020*/ 	.byte	0x03, 0x5f
        /*0022*/ 	.short	0x0101


	//----- nvinfo : EIATTR_VRC_CTA_INIT_COUNT
	.align		4
        /*0024*/ 	.byte	0x02, 0x4a
	.zero		1
	.zero		1


	//----- nvinfo : EIATTR_EXIT_INSTR_OFFSETS
	.align		4
        /*0028*/ 	.byte	0x04, 0x1c
        /*002a*/ 	.short	(.L_136 - .L_135)


	//   ....[0]....
.L_135:
        /*002c*/ 	.word	0x00000010


	//----- nvinfo : EIATTR_MAX_THREADS
	.align		4
.L_136:
        /*0030*/ 	.byte	0x04, 0x05
        /*0032*/ 	.short	(.L_138 - .L_137)
.L_137:
        /*0034*/ 	.word	0x00000180
        /*0038*/ 	.word	0x00000001
        /*003c*/ 	.word	0x00000001


	//----- nvinfo : EIATTR_CBANK_PARAM_SIZE
	.align		4
.L_138:
        /*0040*/ 	.byte	0x03, 0x19
        /*0042*/ 	.short	0x0b00


	//----- nvinfo : EIATTR_PARAM_CBANK
	.align		4
        /*0044*/ 	.byte	0x04, 0x0a
        /*0046*/ 	.short	(.L_140 - .L_139)
	.align		4
.L_139:
        /*0048*/ 	.word	index@(.nv.constant0._ZN7cutlass13device_kernelIN5flash11enable_sm90INS1_16FlashAttnFwdSm90INS1_25CollectiveMainloopFwdSm90ILi2EN4cute5tupleIJNS5_1CILi1EEES8_S8_EEENS6_IJNS7_ILi128EEENS7_ILi96EEENS7_ILi64EEEEEELi256ENS_6half_tEfNS_4arch4Sm90ELb0ELb0ELb1ELb0ELb0ELb0ELb1ELb1ELb0ELb1ELb1ELb0EEENS1_21CollectiveEpilogueFwdINS6_IJSA_NS7_ILi256EEESB_EEES9_SE_SG_Li256ELb0ELb1ELb1ELb0EEENS1_19SingleTileSchedulerILb0ELb1ELb1ELi128EEEEEEEEEvNT_6ParamsE)
        /*004c*/ 	.short	0x0380
        /*004e*/ 	.short	0x0b00


	//----- nvinfo : EIATTR_SW_WAR
	.align		4
.L_140:
        /*0050*/ 	.byte	0x04, 0x36
        /*0052*/ 	.short	(.L_142 - .L_141)
.L_141:
        /*0054*/ 	.word	0x00000008
.L_142:


//--------------------- .nv.info._ZN7cutlass13device_kernelIN5flash11enable_sm90INS1_16FlashAttnFwdSm90INS1_25CollectiveMainloopFwdSm90ILi2EN4cute5tupleIJNS5_1CILi1EEES8_S8_EEENS6_IJNS7_ILi128EEENS7_ILi96EEENS7_ILi64EEEEEELi256ENS_6half_tEfNS_4arch4Sm90ELb0ELb0ELb1ELb1ELb0ELb0ELb0ELb1ELb0ELb1ELb1ELb0EEENS1_21CollectiveEpilogueFwdINS6_IJSA_NS7_ILi256EEESB_EEES9_SE_SG_Li256ELb1ELb1ELb1ELb0EEENS1_36VarlenDynamicPersistentTileSchedulerILi128ELi96ELi256ELi128ELb1ELb1ELb1ELb0ELb1ELb1EEEEEEEEEvNT_6ParamsE --------------------------
	.section	.nv.info._ZN7cutlass13device_kernelIN5flash11enable_sm90INS1_16FlashAttnFwdSm90INS1_25CollectiveMainloopFwdSm90ILi2EN4cute5tupleIJNS5_1CILi1EEES8_S8_EEENS6_IJNS7_ILi128EEENS7_ILi96EEENS7_ILi64EEEEEELi256ENS_6half_tEfNS_4arch4Sm90ELb0ELb0ELb1ELb1ELb0ELb0ELb0ELb1ELb0ELb1ELb1ELb0EEENS1_21CollectiveEpilogueFwdINS6_IJSA_NS7_ILi256EEESB_EEES9_SE_SG_Li256ELb1ELb1ELb1ELb0EEENS1_36VarlenDynamicPersistentTileSchedulerILi128ELi96ELi256ELi128ELb1ELb1ELb1ELb0ELb1ELb1EEEEEEEEEvNT_6ParamsE,"",@"SHT_CUDA_INFO"
	.sectionflags	@""
	.align	4


	//----- nvinfo : EIATTR_CUDA_API_VERSION
	.align		4
        /*0000*/ 	.byte	0x04, 0x37
        /*0002*/ 	.short	(.L_144 - .L_143)
.L_143:
        /*0004*/ 	.word	0x00000082


	//----- nvinfo : EIATTR_KPARAM_INFO
	.align		4
.L_144:
        /*0008*/ 	.byte	0x04, 0x17
        /*000a*/ 	.short	(.L_146 - .L_145)
.L_145:
        /*000c*/ 	.word	0x00000000
        /*0010*/ 	.short	0x0000
        /*0012*/ 	.short	0x0000
        /*0014*/ 	.byte	0x00, 0xf0, 0x01, 0x2a


	//----- nvinfo : EIATTR_SPARSE_MMA_MASK
	.align		4
.L_146:
        /*0018*/ 	.byte	0x03, 0x50
        /*001a*/ 	.short	0x0000


	//----- nvinfo : EIATTR_MAXREG_COUNT
	.align		4
        /*001c*/ 	.byte	0x03, 0x1b
        /*001e*/ 	.short	0x00a8


	//----- nvinfo : EIATTR_MERCURY_ISA_VERSION
	.align		4
        /*0020*/ 	.byte	0x03, 0x5f
        /*0022*/ 	.short	0x0101


	//----- nvinfo : EIATTR_VRC_CTA_INIT_COUNT
	.align		4
        /*0024*/ 	.byte	0x02, 0x4a
	.zero		1
	.zero		1


	//----- nvinfo : EIATTR_EXIT_INSTR_OFFSETS
	.align		4
        /*0028*/ 	.byte	0x04, 0x1c
        /*002a*/ 	.short	(.L_148 - .L_147)


	//   ....[0]....
.L_147:
        /*002c*/ 	.word	0x00000010


	//----- nvinfo : EIATTR_MAX_THREADS
	.align		4
.L_148:
        /*0030*/ 	.byte	0x04, 0x05
        /*0032*/ 	.short	(.L_150 - .L_149)
.L_149:
        /*0034*/ 	.word	0x00000180
        /*0038*/ 	.word	0x00000001
        /*003c*/ 	.word	0x00000001


	//----- nvinfo : EIATTR_CBANK_PARAM_SIZE
	.align		4
.L_150:
        /*0040*/ 	.byte	0x03, 0x19
        /*0042*/ 	.short	0x0a80


	//----- nvinfo : EIATTR_PARAM_CBANK
	.align		4
        /*0044*/ 	.byte	0x04, 0x0a
        /*0046*/ 	.short	(.L_152 - .L_151)
	.align		4
.L_151:
        /*0048*/ 	.word	index@(.nv.constant0._ZN7cutlass13device_kernelIN5flash11enable_sm90INS1_16FlashAttnFwdSm90INS1_25CollectiveMainloopFwdSm90ILi2EN4cute5tupleIJNS5_1CILi1EEES8_S8_EEENS6_IJNS7_ILi128EEENS7_ILi96EEENS7_ILi64EEEEEELi256ENS_6half_tEfNS_4arch4Sm90ELb0ELb0ELb1ELb1ELb0ELb0ELb0ELb1ELb0ELb1ELb1ELb0EEENS1_21CollectiveEpilogueFwdINS6_IJSA_NS7_ILi256EEESB_EEES9_SE_SG_Li256ELb1ELb1ELb1ELb0EEENS1_36VarlenDynamicPersistentTileSchedulerILi128ELi96ELi256ELi128ELb1ELb1ELb1ELb0ELb1ELb1EEEEEEEEEvNT_6ParamsE)
        /*004c*/ 	.short	0x0380
        /*004e*/ 	.short	0x0a80


	//----- nvinfo : EIATTR_SW_WAR
	.align		4
.L_152:
        /*0050*/ 	.byte	0x04, 0x36
        /*0052*/ 	.short	(.L_154 - .L_153)
.L_153:
        /*0054*/ 	.word	0x00000008
.L_154:


//--------------------- .nv.info._ZN7cutlass13device_kernelIN5flash11enable_sm90INS1_16FlashAttnFwdSm90INS1_25CollectiveMainloopFwdSm90ILi2EN4cute5tupleIJNS5_1CILi1EEES8_S8_EEENS6_IJNS7_ILi128EEENS7_ILi96EEENS7_ILi64EEEEEELi256ENS_6half_tEfNS_4arch4Sm90ELb0ELb0ELb1ELb1ELb0ELb1ELb0ELb1ELb0ELb1ELb1ELb0EEENS1_21CollectiveEpilogueFwdINS6_IJSA_NS7_ILi256EEESB_EEES9_SE_SG_Li256ELb1ELb1ELb1ELb0EEENS1_36VarlenDynamicPersistentTileSchedulerILi128ELi96ELi256ELi128ELb1ELb1ELb1ELb0ELb1ELb1EEEEEEEEEvNT_6ParamsE --------------------------
	.section	.nv.info._ZN7cutlass13device_kernelIN5flash11enable_sm90INS1_16FlashAttnFwdSm90INS1_25CollectiveMainloopFwdSm90ILi2EN4cute5tupleIJNS5_1CILi1EEES8_S8_EEENS6_IJNS7_ILi128EEENS7_ILi96EEENS7_ILi64EEEEEELi256ENS_6half_tEfNS_4arch4Sm90ELb0ELb0ELb1ELb1ELb0ELb1ELb0ELb1ELb0ELb1ELb1ELb0EEENS1_21CollectiveEpilogueFwdINS6_IJSA_NS7_ILi256EEESB_EEES9_SE_SG_Li256ELb1ELb1ELb1ELb0EEENS1_36VarlenDynamicPersistentTileSchedulerILi128ELi96ELi256ELi128ELb1ELb1ELb1ELb0ELb1ELb1EEEEEEEEEvNT_6ParamsE,"",@"SHT_CUDA_INFO"
	.sectionflags	@""
	.align	4


	//----- nvinfo : EIATTR_CUDA_API_VERSION
	.align		4
        /*0000*/ 	.byte	0x04, 0x37
        /*0002*/ 	.short	(.L_156 - .L_155)
.L_155:
        /*0004*/ 	.word	0x00000082


	//----- nvinfo : EIATTR_KPARAM_INFO
	.align		4
.L_156:
        /*0008*/ 	.byte	0x04, 0x17
        /*000a*/ 	.short	(.L_158 - .L_157)
.L_157:
        /*000c*/ 	.word	0x00000000
        /*0010*/ 	.short	0x0000
        /*0012*/ 	.short	0x0000
        /*0014*/ 	.byte	0x00, 0xf0, 0x01, 0x2a


	//----- nvinfo : EIATTR_SPARSE_MMA_MASK
	.align		4
.L_158:
        /*0018*/ 	.byte	0x03, 0x50
        /*001a*/ 	.short	0x0000


	//----- nvinfo : EIATTR_MAXREG_COUNT
	.align		4
        /*001c*/ 	.byte	0x03, 0x1b
        /*001e*/ 	.short	0x00a8


	//----- nvinfo : EIATTR_MERCURY_ISA_VERSION
	.align		4
        /*0020*/ 	.byte	0x03, 0x5f
        /*0022*/ 	.short	0x0101


	//----- nvinfo : EIATTR_VRC_CTA_INIT_COUNT
	.align		4
        /*0024*/ 	.byte	0x02, 0x4a
	.zero		1
	.zero		1


	//----- nvinfo : EIATTR_EXIT_INSTR_OFFSETS
	.align		4
        /*0028*/ 	.byte	0x04, 0x1c
        /*002a*/ 	.short	(.L_160 - .L_159)


	//   ....[0]....
.L_159:
        /*002c*/ 	.word	0x00000010


	//----- nvinfo : EIATTR_MAX_THREADS
	.align		4
.L_160:
        /*0030*/ 	.byte	0x04, 0x05
        /*0032*/ 	.short	(.L_162 - .L_161)
.L_161:
        /*0034*/ 	.word	0x00000180
        /*0038*/ 	.word	0x00000001
        /*003c*/ 	.word	0x00000001


	//----- nvinfo : EIATTR_CBANK_PARAM_SIZE
	.align		4
.L_162:
        /*0040*/ 	.byte	0x03, 0x19
        /*0042*/ 	.short	0x0a80


	//----- nvinfo : EIATTR_PARAM_CBANK
	.align		4
        /*0044*/ 	.byte	0x04, 0x0a
        /*0046*/ 	.short	(.L_164 - .L_163)
	.align		4
.L_163:
        /*0048*/ 	.word	index@(.nv.constant0._ZN7cutlass13device_kernelIN5flash11enable_sm90INS1_16FlashAttnFwdSm90INS1_25CollectiveMainloopFwdSm90ILi2EN4cute5tupleIJNS5_1CILi1EEES8_S8_EEENS6_IJNS7_ILi128EEENS7_ILi96EEENS7_ILi64EEEEEELi256ENS_6half_tEfNS_4arch4Sm90ELb0ELb0ELb1ELb1ELb0ELb1ELb0ELb1ELb0ELb1ELb1ELb0EEENS1_21CollectiveEpilogueFwdINS6_IJSA_NS7_ILi256EEESB_EEES9_SE_SG_Li256ELb1ELb1ELb1ELb0EEENS1_36VarlenDynamicPersistentTileSchedulerILi128ELi96ELi256ELi128ELb1ELb1ELb1ELb0ELb1ELb1EEEEEEEEEvNT_6ParamsE)
        /*004c*/ 	.short	0x0380
        /*004e*/ 	.short	0x0a80


	//----- nvinfo : EIATTR_SW_WAR
	.align		4
.L_164:
        /*0050*/ 	.byte	0x04, 0x36
        /*0052*/ 	.short	(.L_166 - .L_165)
.L_165:
        /*0054*/ 	.word	0x00000008
.L_166:


//--------------------- .nv.info._ZN7cutlass13device_kernelIN5flash11enable_sm90INS1_16FlashAttnFwdSm90INS1_25CollectiveMainloopFwdSm90ILi2EN4cute5tupleIJNS5_1CILi1EEES8_S8_EEENS6_IJNS7_ILi128EEENS7_ILi96EEENS7_ILi64EEEEEELi256ENS_6half_tEfNS_4arch4Sm90ELb0ELb0ELb1ELb1ELb0ELb0ELb1ELb1ELb0ELb1ELb1ELb0EEENS1_21CollectiveEpilogueFwdINS6_IJSA_NS7_ILi256EEESB_EEES9_SE_SG_Li256ELb1ELb1ELb1ELb0EEENS1_36VarlenDynamicPersistentTileSchedulerILi128ELi96ELi256ELi128ELb1ELb1ELb1ELb0ELb1ELb1EEEEEEEEEvNT_6ParamsE --------------------------
	.section	.nv.info._ZN7cutlass13device_kernelIN5flash11enable_sm90INS1_16FlashAttnFwdSm90INS1_25CollectiveMainloopFwdSm90ILi2EN4cute5tupleIJNS5_1CILi1EEES8_S8_EEENS6_IJNS7_ILi128EEENS7_ILi96EEENS7_ILi64EEEEEELi256ENS_6half_tEfNS_4arch4Sm90ELb0ELb0ELb1ELb1ELb0ELb0ELb1ELb1ELb0ELb1ELb1ELb0EEENS1_21CollectiveEpilogueFwdINS6_IJSA_NS7_ILi256EEESB_EEES9_SE_SG_Li256ELb1ELb1ELb1ELb0EEENS1_36VarlenDynamicPersistentTileSchedulerILi128ELi96ELi256ELi128ELb1ELb1ELb1ELb0ELb1ELb1EEEEEEEEEvNT_6ParamsE,"",@"SHT_CUDA_INFO"
	.sectionflags	@""
	.align	4


	//----- nvinfo : EIATTR_CUDA_API_VERSION
	.align		4
        /*0000*/ 	.byte	0x04, 0x37
        /*0002*/ 	.short	(.L_168 - .L_167)
.L_167:
        /*0004*/ 	.word	0x00000082


	//----- nvinfo : EIATTR_KPARAM_INFO
	.align		4
.L_168:
        /*0008*/ 	.byte	0x04, 0x17
        /*000a*/ 	.short	(.L_170 - .L_169)
.L_169:
        /*000c*/ 	.word	0x00000000
        /*0010*/ 	.short	0x0000
        /*0012*/ 	.short	0x0000
        /*0014*/ 	.byte	0x00, 0xf0, 0x01, 0x2e


	//----- nvinfo : EIATTR_SPARSE_MMA_MASK
	.align		4
.L_170:
        /*0018*/ 	.byte	0x03, 0x50
        /*001a*/ 	.short	0x0000


	//----- nvinfo : EIATTR_MAXREG_COUNT
	.align		4
        /*001c*/ 	.byte	0x03, 0x1b
        /*001e*/ 	.short	0x00a8


	//----- nvinfo : EIATTR_MERCURY_ISA_VERSION
	.align		4
        /*0020*/ 	.byte	0x03, 0x5f
        /*0022*/ 	.short	0x0101


	//----- nvinfo : EIATTR_VRC_CTA_INIT_COUNT
	.align		4
        /*0024*/ 	.byte	0x02, 0x4a
	.zero		1
	.zero		1


	//----- nvinfo : EIATTR_EXIT_INSTR_OFFSETS
	.align		4
        /*0028*/ 	.byte	0x04, 0x1c
        /*002a*/ 	.short	(.L_172 - .L_171)


	//   ....[0]....
.L_171:
        /*002c*/ 	.word	0x00000010


	//----- nvinfo : EIATTR_MAX_THREADS
	.align		4
.L_172:
        /*0030*/ 	.byte	0x04, 0x05
        /*0032*/ 	.short	(.L_174 - .L_173)
.L_173:
        /*0034*/ 	.word	0x00000180
        /*0038*/ 	.word	0x00000001
        /*003c*/ 	.word	0x00000001


	//----- nvinfo : EIATTR_CBANK_PARAM_SIZE
	.align		4
.L_174:
        /*0040*/ 	.byte	0x03, 0x19
        /*0042*/ 	.short	0x0b80


	//----- nvinfo : EIATTR_PARAM_CBANK
	.align		4
        /*0044*/ 	.byte	0x04, 0x0a
        /*0046*/ 	.short	(.L_176 - .L_175)
	.align		4
.L_175:
        /*0048*/ 	.word	index@(.nv.constant0._ZN7cutlass13device_kernelIN5flash11enable_sm90INS1_16FlashAttnFwdSm90INS1_25CollectiveMainloopFwdSm90ILi2EN4cute5tupleIJNS5_1CILi1EEES8_S8_EEENS6_IJNS7_ILi128EEENS7_ILi96EEENS7_ILi64EEEEEELi256ENS_6half_tEfNS_4arch4Sm90ELb0ELb0ELb1ELb1ELb0ELb0ELb1ELb1ELb0ELb1ELb1ELb0EEENS1_21CollectiveEpilogueFwdINS6_IJSA_NS7_ILi256EEESB_EEES9_SE_SG_Li256ELb1ELb1ELb1ELb0EEENS1_36VarlenDynamicPersistentTileSchedulerILi128ELi96ELi256ELi128ELb1ELb1ELb1ELb0ELb1ELb1EEEEEEEEEvNT_6ParamsE)
        /*004c*/ 	.short	0x0380
        /*004e*/ 	.short	0x0b80


	//----- nvinfo : EIATTR_SW_WAR
	.align		4
.L_176:
        /*0050*/ 	.byte	0x04, 0x36
        /*0052*/ 	.short	(.L_178 - .L_177)
.L_177:
        /*0054*/ 	.word	0x00000008
.L_178:


//--------------------- .nv.info._ZN7cutlass13device_kernelIN5flash11enable_sm90INS1_16FlashAttnFwdSm90INS1_25CollectiveMainloopFwdSm90ILi2EN4cute5tupleIJNS5_1CILi1EEES8_S8_EEENS6_IJNS7_ILi128EEENS7_ILi96EEENS7_ILi64EEEEEELi256ENS_6half_tEfNS_4arch4Sm90ELb0ELb0ELb1ELb1ELb0ELb1ELb1ELb1ELb0ELb1ELb1ELb0EEENS1_21CollectiveEpilogueFwdINS6_IJSA_NS7_ILi256EEESB_EEES9_SE_SG_Li256ELb1ELb1ELb1ELb0EEENS1_36VarlenDynamicPersistentTileSchedulerILi128ELi96ELi256ELi128ELb1ELb1ELb1ELb0ELb1ELb1EEEEEEEEEvNT_6ParamsE --------------------------
	.section	.nv.info._ZN7cutlass13device_kernelIN5flash11enable_sm90INS1_16FlashAttnFwdSm90INS1_25CollectiveMainloopFwdSm90ILi2EN4cute5tupleIJNS5_1CILi1EEES8_S8_EEENS6_IJNS7_ILi128EEENS7_ILi96EEENS7_ILi64EEEEEELi256ENS_6half_tEfNS_4arch4Sm90ELb0ELb0ELb1ELb1ELb0ELb1ELb1ELb1ELb0ELb1ELb1ELb0EEENS1_21CollectiveEpilogueFwdINS6_IJSA_NS7_ILi256EEESB_EEES9_SE_SG_Li256ELb1ELb1ELb1ELb0EEENS1_36VarlenDynamicPersistentTileSchedulerILi128ELi96ELi256ELi128ELb1ELb1ELb1ELb0ELb1ELb1EEEEEEEEEvNT_6ParamsE,"",@"SHT_CUDA_INFO"
	.sectionflags	@""
	.align	4


	//----- nvinfo : EIATTR_CUDA_API_VERSION
	.align		4
        /*0000*/ 	.byte	0x04, 0x37
        /*0002*/ 	.short	(.L_180 - .L_179)
.L_179:
        /*0004*/ 	.word	0x00000082


	//----- nvinfo : EIATTR_KPARAM_INFO
	.align		4
.L_180:
        /*0008*/ 	.byte	0x04, 0x17
        /*000a*/ 	.short	(.L_182 - .L_181)
.L_181:
        /*000c*/ 	.word	0x00000000
        /*0010*/ 	.short	0x0000
        /*0012*/ 	.short	0x0000
        /*0014*/ 	.byte	0x00, 0xf0, 0x01, 0x2e


	//----- nvinfo : EIATTR_SPARSE_MMA_MASK
	.align		4
.L_182:
        /*0018*/ 	.byte	0x03, 0x50
        /*001a*/ 	.short	0x0000


	//----- nvinfo : EIATTR_MAXREG_COUNT
	.align		4
        /*001c*/ 	.byte	0x03, 0x1b
        /*001e*/ 	.short	0x00a8


	//----- nvinfo : EIATTR_MERCURY_ISA_VERSION
	.align		4
        /*0020*/ 	.byte	0x03, 0x5f
        /*0022*/ 	.short	0x0101


	//----- nvinfo : EIATTR_VRC_CTA_INIT_COUNT
	.align		4
        /*0024*/ 	.byte	0x02, 0x4a
	.zero		1
	.zero		1


	//----- nvinfo : EIATTR_EXIT_INSTR_OFFSETS
	.align		4
        /*0028*/ 	.byte	0x04, 0x1c
        /*002a*/ 	.short	(.L_184 - .L_183)


	//   ....[0]....
.L_183:
        /*002c*/ 	.word	0x00000010


	//----- nvinfo : EIATTR_MAX_THREADS
	.align		4
.L_184:
        /*0030*/ 	.byte	0x04, 0x05
        /*0032*/ 	.short	(.L_186 - .L_185)
.L_185:
        /*0034*/ 	.word	0x00000180
        /*0038*/ 	.word	0x00000001
        /*003c*/ 	.word	0x00000001


	//----- nvinfo : EIATTR_CBANK_PARAM_SIZE
	.align		4
.L_186:
        /*0040*/ 	.byte	0x03, 0x19
        /*0042*/ 	.short	0x0b80


	//----- nvinfo : EIATTR_PARAM_CBANK
	.align		4
        /*0044*/ 	.byte	0x04, 0x0a
        /*0046*/ 	.short	(.L_188 - .L_187)
	.align		4
.L_187:
        /*0048*/ 	.word	index@(.nv.constant0._ZN7cutlass13device_kernelIN5flash11enable_sm90INS1_16FlashAttnFwdSm90INS1_25CollectiveMainloopFwdSm90ILi2EN4cute5tupleIJNS5_1CILi1EEES8_S8_EEENS6_IJNS7_ILi128EEENS7_ILi96EEENS7_ILi64EEEEEELi256ENS_6half_tEfNS_4arch4Sm90ELb0ELb0ELb1ELb1ELb0ELb1ELb1ELb1ELb0ELb1ELb1ELb0EEENS1_21CollectiveEpilogueFwdINS6_IJSA_NS7_ILi256EEESB_EEES9_SE_SG_Li256ELb1ELb1ELb1ELb0EEENS1_36VarlenDynamicPersistentTileSchedulerILi128ELi96ELi256ELi128ELb1ELb1ELb1ELb0ELb1ELb1EEEEEEEEEvNT_6ParamsE)
        /*004c*/ 	.short	0x0380
        /*004e*/ 	.short	0x0b80


	//----- nvinfo : EIATTR_SW_WAR
	.align		4
.L_188:
        /*0050*/ 	.byte	0x04, 0x36
        /*0052*/ 	.short	(.L_190 - .L_189)
.L_189:
        /*0054*/ 	.word	0x00000008
.L_190:


//--------------------- .nv.info._ZN7cutlass13device_kernelIN5flash11enable_sm90INS1_16FlashAttnFwdSm90INS1_25CollectiveMainloopFwdSm90ILi2EN4cute5tupleIJNS5_1CILi1EEES8_S8_EEENS6_IJNS7_ILi128EEENS7_ILi96EEENS7_ILi64EEEEEELi256ENS_6half_tEfNS_4arch4Sm90ELb0ELb1ELb1ELb0ELb0ELb0ELb0ELb1ELb0ELb1ELb1ELb0EEENS1_21CollectiveEpilogueFwdINS6_IJSA_NS7_ILi256EEESB_EEES9_SE_SG_Li256ELb0ELb1ELb1ELb0EEENS1_19SingleTileSchedulerILb0ELb1ELb1ELi128EEEEEEEEEvNT_6ParamsE --------------------------
	.section	.nv.info._ZN7cutlass13device_kernelIN5flash11enable_sm90INS1_16FlashAttnFwdSm90INS1_25CollectiveMainloopFwdSm90ILi2EN4cute5tupleIJNS5_1CILi1EEES8_S8_EEENS6_IJNS7_ILi128EEENS7_ILi96EEENS7_ILi64EEEEEELi256ENS_6half_tEfNS_4arch4Sm90ELb0ELb1ELb1ELb0ELb0ELb0ELb0ELb1ELb0ELb1ELb1ELb0EEENS1_21CollectiveEpilogueFwdINS6_IJSA_NS7_ILi256EEESB_EEES9_SE_SG_Li256ELb0ELb1ELb1ELb0EEENS1_19SingleTileSchedulerILb0ELb1ELb1ELi128EEEEEEEEEvNT_6ParamsE,"",@"SHT_CUDA_INFO"
	.sectionflags	@""
	.align	4


	//----- nvinfo : EIATTR_CUDA_API_VERSION
	.align		4
        /*0000*/ 	.byte	0x04, 0x37
        /*0002*/ 	.short	(.L_192 - .L_191)
.L_191:
        /*0004*/ 	.word	0x00000082


	//----- nvinfo : EIATTR_KPARAM_INFO
	.align		4
.L_192:
        /*0008*/ 	.byte	0x04, 0x17
        /*000a*/ 	.short	(.L_194 - .L_193)
.L_193:
        /*000c*/ 	.word	0x00000000
        /*0010*/ 	.short	0x0000
        /*0012*/ 	.short	0x0000
        /*0014*/ 	.byte	0x00, 0xf0, 0x01, 0x28


	//----- nvinfo : EIATTR_SPARSE_MMA_MASK
	.align		4
.L_194:
        /*0018*/ 	.byte	0x03, 0x50
        /*001a*/ 	.short	0x0000


	//----- nvinfo : EIATTR_MAXREG_COUNT
	.align		4
        /*001c*/ 	.byte	0x03, 0x1b
        /*001e*/ 	.short	0x00a8


	//----- nvinfo : EIATTR_MERCURY_ISA_VERSION
	.align		4
        /*0020*/ 	.byte	0x03, 0x5f
        /*0022*/ 	.short	0x0101


	//----- nvinfo : EIATTR_VRC_CTA_INIT_COUNT
	.align		4
        /*0024*/ 	.byte	0x02, 0x4a
	.zero		1
	.zero		1


	//----- nvinfo : EIATTR_EXIT_INSTR_OFFSETS
	.align		4
        /*0028*/ 	.byte	0x04, 0x1c
        /*002a*/ 	.short	(.L_196 - .L_195)


	//   ....[0]....
.L_195:
        /*002c*/ 	.word	0x00000010


	//----- nvinfo : EIATTR_MAX_THREADS
	.align		4
.L_196:
        /*0030*/ 	.byte	0x04, 0x05
        /*0032*/ 	.short	(.L_198 - .L_197)
.L_197:
        /*0034*/ 	.word	0x00000180
        /*0038*/ 	.word	0x00000001
        /*003c*/ 	.word	0x00000001


	//----- nvinfo : EIATTR_CBANK_PARAM_SIZE
	.align		4
.L_198:
        /*0040*/ 	.byte	0x03, 0x19
        /*0042*/ 	.short	0x0a00


	//----- nvinfo : EIATTR_PARAM_CBANK
	.align		4
        /*0044*/ 	.byte	0x04, 0x0a
        /*0046*/ 	.short	(.L_200 - .L_199)
	.align		4
.L_199:
        /*0048*/ 	.word	index@(.nv.constant0._ZN7cutlass13device_kernelIN5flash11enable_sm90INS1_16FlashAttnFwdSm90INS1_25CollectiveMainloopFwdSm90ILi2EN4cute5tupleIJNS5_1CILi1EEES8_S8_EEENS6_IJNS7_ILi128EEENS7_ILi96EEENS7_ILi64EEEEEELi256ENS_6half_tEfNS_4arch4Sm90ELb0ELb1ELb1ELb0ELb0ELb0ELb0ELb1ELb0ELb1ELb1ELb0EEENS1_21CollectiveEpilogueFwdINS6_IJSA_NS7_ILi256EEESB_EEES9_SE_SG_Li256ELb0ELb1ELb1ELb0EEENS1_19SingleTileSchedulerILb0ELb1ELb1ELi128EEEEEEEEEvNT_6ParamsE)
        /*004c*/ 	.short	0x0380
        /*004e*/ 	.short	0x0a00


	//----- nvinfo : EIATTR_SW_WAR
	.align		4
.L_200:
        /*0050*/ 	.byte	0x04, 0x36
        /*0052*/ 	.short	(.L_202 - .L_201)
.L_201:
        /*0054*/ 	.word	0x00000008
.L_202:


//--------------------- .nv.info._ZN7cutlass13device_kernelIN5flash11enable_sm90INS1_16FlashAttnFwdSm90INS1_25CollectiveMainloopFwdSm90ILi2EN4cute5tupleIJNS5_1CILi1EEES8_S8_EEENS6_IJNS7_ILi128EEENS7_ILi96EEENS7_ILi64EEEEEELi256ENS_6half_tEfNS_4arch4Sm90ELb0ELb1ELb1ELb0ELb0ELb0ELb1ELb1ELb0ELb1ELb1ELb0EEENS1_21CollectiveEpilogueFwdINS6_IJSA_NS7_ILi256EEESB_EEES9_SE_SG_Li256ELb0ELb1ELb1ELb0EEENS1_19SingleTileSchedulerILb0ELb1ELb1ELi128EEEEEEEEEvNT_6ParamsE --------------------------
	.section	.nv.info._ZN7cutlass13device_kernelIN5flash11enable_sm90INS1_16FlashAttnFwdSm90INS1_25CollectiveMainloopFwdSm90ILi2EN4cute5tupleIJNS5_1CILi1EEES8_S8_EEENS6_IJNS7_ILi128EEENS7_ILi96EEENS7_ILi64EEEEEELi256ENS_6half_tEfNS_4arch4Sm90ELb0ELb1ELb1ELb0ELb0ELb0ELb1ELb1ELb0ELb1ELb1ELb0EEENS1_21CollectiveEpilogueFwdINS6_IJSA_NS7_ILi256EEESB_EEES9_SE_SG_Li256ELb0ELb1ELb1ELb0EEENS1_19SingleTileSchedulerILb0ELb1ELb1ELi128EEEEEEEEEvNT_6ParamsE,"",@"SHT_CUDA_INFO"
	.sectionflags	@""
	.align	4


	//----- nvinfo : EIATTR_CUDA_API_VERSION
	.align		4
        /*0000*/ 	.byte	0x04, 0x37
        /*0002*/ 	.short	(.L_204 - .L_203)
.L_203:
        /*0004*/ 	.word	0x00000082


	//----- nvinfo : EIATTR_KPARAM_INFO
	.align		4
.L_204:
        /*0008*/ 	.byte	0x04, 0x17
        /*000a*/ 	.short	(.L_206 - .L_205)
.L_205:
        /*000c*/ 	.word	0x00000000
        /*0010*/ 	.short	0x0000
        /*0012*/ 	.short	0x0000
        /*0014*/ 	.byte	0x00, 0xf0, 0x01, 0x2c


	//----- nvinfo : EIATTR_SPARSE_MMA_MASK
	.align		4
.L_206:
        /*0018*/ 	.byte	0x03, 0x50
        /*001a*/ 	.short	0x0000


	//----- nvinfo : EIATTR_MAXREG_COUNT
	.align		4
        /*001c*/ 	.byte	0x03, 0x1b
        /*001e*/ 	.short	0x00a8


	//----- nvinfo : EIATTR_MERCURY_ISA_VERSION
	.align		4
        /*0020*/ 	.byte	0x03, 0x5f
        /*0022*/ 	.short	0x0101


	//----- nvinfo : EIATTR_VRC_CTA_INIT_COUNT
	.align		4
        /*0024*/ 	.byte	0x02, 0x4a
	.zero		1
	.zero		1


	//----- nvinfo : EIATTR_EXIT_INSTR_OFFSETS
	.align		4
        /*0028*/ 	.byte	0x04, 0x1c
        /*002a*/ 	.short	(.L_208 - .L_207)


	//   ....[0]....
.L_207:
        /*002c*/ 	.word	0x00000010


	//----- nvinfo : EIATTR_MAX_THREADS
	.align		4
.L_208:
        /*0030*/ 	.byte	0x04, 0x05
        /*0032*/ 	.short	(.L_210 - .L_209)
.L_209:
        /*0034*/ 	.word	0x00000180
        /*0038*/ 	.word	0x00000001
        /*003c*/ 	.word	0x00000001


	//----- nvinfo : EIATTR_CBANK_PARAM_SIZE
	.align		4
.L_210:
        /*0040*/ 	.byte	0x03, 0x19
        /*0042*/ 	.short	0x0b00


	//----- nvinfo : EIATTR_PARAM_CBANK
	.align		4
        /*0044*/ 	.byte	0x04, 0x0a
        /*0046*/ 	.short	(.L_212 - .L_211)
	.align		4
.L_211:
        /*0048*/ 	.word	index@(.nv.constant0._ZN7cutlass13device_kernelIN5flash11enable_sm90INS1_16FlashAttnFwdSm90INS1_25CollectiveMainloopFwdSm90ILi2EN4cute5tupleIJNS5_1CILi1EEES8_S8_EEENS6_IJNS7_ILi128EEENS7_ILi96EEENS7_ILi64EEEEEELi256ENS_6half_tEfNS_4arch4Sm90ELb0ELb1ELb1ELb0ELb0ELb0ELb1ELb1ELb0ELb1ELb1ELb0EEENS1_21CollectiveEpilogueFwdINS6_IJSA_NS7_ILi256EEESB_EEES9_SE_SG_Li256ELb0ELb1ELb1ELb0EEENS1_19SingleTileSchedulerILb0ELb1ELb1ELi128EEEEEEEEEvNT_6ParamsE)
        /*004c*/ 	.short	0x0380
        /*004e*/ 	.short	0x0b00


	//----- nvinfo : EIATTR_SW_WAR
	.align		4
.L_212:
        /*0050*/ 	.byte	0x04, 0x36
        /*0052*/ 	.short	(.L_214 - .L_213)
.L_213:
        /*0054*/ 	.word	0x00000008
.L_214:


//--------------------- .nv.info._ZN7cutlass13device_kernelIN5flash11enable_sm90INS1_16FlashAttnFwdSm90INS1_25CollectiveMainloopFwdSm90ILi2EN4cute5tupleIJNS5_1CILi1EEES8_S8_EEENS6_IJNS7_ILi128EEENS7_ILi96EEENS7_ILi64EEEEEELi256ENS_6half_tEfNS_4arch4Sm90ELb0ELb1ELb1ELb1ELb0ELb0ELb0ELb1ELb0ELb1ELb1ELb0EEENS1_21CollectiveEpilogueFwdINS6_IJSA_NS7_ILi256EEESB_EEES9_SE_SG_Li256ELb1ELb1ELb1ELb0EEENS1_36VarlenDynamicPersistentTileSchedulerILi128ELi96ELi256ELi128ELb1ELb1ELb1ELb1ELb0ELb1EEEEEEEEEvNT_6ParamsE --------------------------
	.section	.nv.info._ZN7cutlass13device_kernelIN5flash11enable_sm90INS1_16FlashAttnFwdSm90INS1_25CollectiveMainloopFwdSm90ILi2EN4cute5tupleIJNS5_1CILi1EEES8_S8_EEENS6_IJNS7_ILi128EEENS7_ILi96EEENS7_ILi64EEEEEELi256ENS_6half_tEfNS_4arch4Sm90ELb0ELb1ELb1ELb1ELb0ELb0ELb0ELb1ELb0ELb1ELb1ELb0EEENS1_21CollectiveEpilogueFwdINS6_IJSA_NS7_ILi256EEESB_EEES9_SE_SG_Li256ELb1ELb1ELb1ELb0EEENS1_36VarlenDynamicPersistentTileSchedulerILi128ELi96ELi256ELi128ELb1ELb1ELb1ELb1ELb0ELb1EEEEEEEEEvNT_6ParamsE,"",@"SHT_CUDA_INFO"
	.sectionflags	@""
	.align	4


	//----- nvinfo : EIATTR_CUDA_API_VERSION
	.align		4
        /*0000*/ 	.byte	0x04, 0x37
        /*0002*/ 	.short	(.L_216 - .L_215)
.L_215:
        /*0004*/ 	.word	0x00000082


	//----- nvinfo : EIATTR_KPARAM_INFO
	.align		4
.L_216:
        /*0008*/ 	.byte	0x04, 0x17
        /*000a*/ 	.short	(.L_218 - .L_217)
.L_217:
        /*000c*/ 	.word	0x00000000
        /*0010*/ 	.short	0x0000
        /*0012*/ 	.short	0x0000
        /*0014*/ 	.byte	0x00, 0xf0, 0x01, 0x2a


	//----- nvinfo : EIATTR_SPARSE_MMA_MASK
	.align		4
.L_218:
        /*0018*/ 	.byte	0x03, 0x50
        /*001a*/ 	.short	0x0000


	//----- nvinfo : EIATTR_MAXREG_COUNT
	.align		4
        /*001c*/ 	.byte	0x03, 0x1b
        /*001e*/ 	.short	0x00a8


	//----- nvinfo : EIATTR_MERCURY_ISA_VERSION
	.align		4
        /*0020*/ 	.byte	0x03, 0x5f
        /*0022*/ 	.short	0x0101


	//----- nvinfo : EIATTR_VRC_CTA_INIT_COUNT
	.align		4
        /*0024*/ 	.byte	0x02, 0x4a
	.zero		1
	.zero		1


	//----- nvinfo : EIATTR_EXIT_INSTR_OFFSETS
	.align		4
        /*0028*/ 	.byte	0x04, 0x1c
        /*002a*/ 	.short	(.L_220 - .L_219)


	//   ....[0]....
.L_219:
        /*002c*/ 	.word	0x00000010


	//----- nvinfo : EIATTR_MAX_THREADS
	.align		4
.L_220:
        /*0030*/ 	.byte	0x04, 0x05
        /*0032*/ 	.short	(.L_222 - .L_221)
.L_221:
        /*0034*/ 	.word	0x00000180
        /*0038*/ 	.word	0x00000001
        /*003c*/ 	.word	0x00000001


	//----- nvinfo : EIATTR_CBANK_PARAM_SIZE
	.align		4
.L_222:
        /*0040*/ 	.byte	0x03, 0x19
        /*0042*/ 	.short	0x0a80


	//----- nvinfo : EIATTR_PARAM_CBANK
	.align		4
        /*0044*/ 	.byte	0x04, 0x0a
        /*0046*/ 	.short	(.L_224 - .L_223)
	.align		4
.L_223:
        /*0048*/ 	.word	index@(.nv.constant0._ZN7cutlass13device_kernelIN5flash11enable_sm90INS1_16FlashAttnFwdSm90INS1_25CollectiveMainloopFwdSm90ILi2EN4cute5tupleIJNS5_1CILi1EEES8_S8_EEENS6_IJNS7_ILi128EEENS7_ILi96EEENS7_ILi64EEEEEELi256ENS_6half_tEfNS_4arch4Sm90ELb0ELb1ELb1ELb1ELb0ELb0ELb0ELb1ELb0ELb1ELb1ELb0EEENS1_21CollectiveEpilogueFwdINS6_IJSA_NS7_ILi256EEESB_EEES9_SE_SG_Li256ELb1ELb1ELb1ELb0EEENS1_36VarlenDynamicPersistentTileSchedulerILi128ELi96ELi256ELi128ELb1ELb1ELb1ELb1ELb0ELb1EEEEEEEEEvNT_6ParamsE)
        /*004c*/ 	.short	0x0380
        /*004e*/ 	.short	0x0a80


	//----- nvinfo : EIATTR_SW_WAR
	.align		4
.L_224:
        /*0050*/ 	.byte	0x04, 0x36
        /*0052*/ 	.short	(.L_226 - .L_225)
.L_225:
        /*0054*/ 	.word	0x00000008
.L_226:


//--------------------- .nv.info._ZN7cutlass13device_kernelIN5flash11enable_sm90INS1_16FlashAttnFwdSm90INS1_25CollectiveMainloopFwdSm90ILi2EN4cute5tupleIJNS5_1CILi1EEES8_S8_EEENS6_IJNS7_ILi128EEENS7_ILi96EEENS7_ILi64EEEEEELi256ENS_6half_tEfNS_4arch4Sm90ELb0ELb1ELb1ELb1ELb0ELb1ELb0ELb1ELb0ELb1ELb1ELb0EEENS1_21CollectiveEpilogueFwdINS6_IJSA_NS7_ILi256EEESB_EEES9_SE_SG_Li256ELb1ELb1ELb1ELb0EEENS1_36VarlenDynamicPersistentTileSchedulerILi128ELi96ELi256ELi128ELb1ELb1ELb1ELb1ELb0ELb1EEEEEEEEEvNT_6ParamsE --------------------------
	.section	.nv.info._ZN7cutlass13device_kernelIN5flash11enable_sm90INS1_16FlashAttnFwdSm90INS1_25CollectiveMainloopFwdSm90ILi2EN4cute5tupleIJNS5_1CILi1EEES8_S8_EEENS6_IJNS7_ILi128EEENS7_ILi96EEENS7_ILi64EEEEEELi256ENS_6half_tEfNS_4arch4Sm90ELb0ELb1ELb1ELb1ELb0ELb1ELb0ELb1ELb0ELb1ELb1ELb0EEENS1_21CollectiveEpilogueFwdINS6_IJSA_NS7_ILi256EEESB_EEES9_SE_SG_Li256ELb1ELb1ELb1ELb0EEENS1_36VarlenDynamicPersistentTileSchedulerILi128ELi96ELi256ELi128ELb1ELb1ELb1ELb1ELb0ELb1EEEEEEEEEvNT_6ParamsE,"",@"SHT_CUDA_INFO"
	.sectionflags	@""
	.align	4


	//----- nvinfo : EIATTR_CUDA_API_VERSION
	.align		4
        /*0000*/ 	.byte	0x04, 0x37
        /*0002*/ 	.short	(.L_228 - .L_227)
.L_227:
        /*0004*/ 	.word	0x00000082


	//----- nvinfo : EIATTR_KPARAM_INFO
	.align		4
.L_228:
        /*0008*/ 	.byte	0x04, 0x17
        /*000a*/ 	.short	(.L_230 - .L_229)
.L_229:
        /*000c*/ 	.word	0x00000000
        /*0010*/ 	.short	0x0000
        /*0012*/ 	.short	0x0000
        /*0014*/ 	.byte	0x00, 0xf0, 0x01, 0x2a


	//----- nvinfo : EIATTR_SPARSE_MMA_MASK
	.align		4
.L_230:
        /*0018*/ 	.byte	0x03, 0x50
        /*001a*/ 	.short	0x0000


	//----- nvinfo : EIATTR_MAXREG_COUNT
	.align		4
        /*001c*/ 	.byte	0x03, 0x1b
        /*001e*/ 	.short	0x00a8


	//----- nvinfo : EIATTR_MERCURY_ISA_VERSION
	.align		4
        /*0020*/ 	.byte	0x03, 0x5f
        /*0022*/ 	.short	0x0101


	//----- nvinfo : EIATTR_VRC_CTA_INIT_COUNT
	.align		4
        /*0024*/ 	.byte	0x02, 0x4a
	.zero		1
	.zero		1


	//----- nvinfo : EIATTR_EXIT_INSTR_OFFSETS
	.align		4
        /*0028*/ 	.byte	0x04, 0x1c
        /*002a*/ 	.short	(.L_232 - .L_231)


	//   ....[0]....
.L_231:
        /*002c*/ 	.word	0x00000010


	//----- nvinfo : EIATTR_MAX_THREADS
	.align		4
.L_232:
        /*0030*/ 	.byte	0x04, 0x05
        /*0032*/ 	.short	(.L_234 - .L_233)
.L_233:
        /*0034*/ 	.word	0x00000180
        /*0038*/ 	.word	0x00000001
        /*003c*/ 	.word	0x00000001


	//----- nvinfo : EIATTR_CBANK_PARAM_SIZE
	.align		4
.L_234:
        /*0040*/ 	.byte	0x03, 0x19
        /*0042*/ 	.short	0x0a80


	//----- nvinfo : EIATTR_PARAM_CBANK
	.align		4
        /*0044*/ 	.byte	0x04, 0x0a
        /*0046*/ 	.short	(.L_236 - .L_235)
	.align		4
.L_235:
        /*0048*/ 	.word	index@(.nv.constant0._ZN7cutlass13device_kernelIN5flash11enable_sm90INS1_16FlashAttnFwdSm90INS1_25CollectiveMainloopFwdSm90ILi2EN4cute5tupleIJNS5_1CILi1EEES8_S8_EEENS6_IJNS7_ILi128EEENS7_ILi96EEENS7_ILi64EEEEEELi256ENS_6half_tEfNS_4arch4Sm90ELb0ELb1ELb1ELb1ELb0ELb1ELb0ELb1ELb0ELb1ELb1ELb0EEENS1_21CollectiveEpilogueFwdINS6_IJSA_NS7_ILi256EEESB_EEES9_SE_SG_Li256ELb1ELb1ELb1ELb0EEENS1_36VarlenDynamicPersistentTileSchedulerILi128ELi96ELi256ELi128ELb1ELb1ELb1ELb1ELb0ELb1EEEEEEEEEvNT_6ParamsE)
        /*004c*/ 	.short	0x0380
        /*004e*/ 	.short	0x0a80


	//----- nvinfo : EIATTR_SW_WAR
	.align		4
.L_236:
        /*0050*/ 	.byte	0x04, 0x36
        /*0052*/ 	.short	(.L_238 - .L_237)
.L_237:
        /*0054*/ 	.word	0x00000008
.L_238:


//--------------------- .nv.info._ZN7cutlass13device_kernelIN5flash11enable_sm90INS1_16FlashAttnFwdSm90INS1_25CollectiveMainloopFwdSm90ILi2EN4cute5tupleIJNS5_1CILi1EEES8_S8_EEENS6_IJNS7_ILi128EEENS7_ILi96EEENS7_ILi64EEEEEELi256ENS_6half_tEfNS_4arch4Sm90ELb0ELb1ELb1ELb1ELb0ELb0ELb1ELb1ELb0ELb1ELb1ELb0EEENS1_21CollectiveEpilogueFwdINS6_IJSA_NS7_ILi256EEESB_EEES9_SE_SG_Li256ELb1ELb1ELb1ELb0EEENS1_36VarlenDynamicPersistentTileSchedulerILi128ELi96ELi256ELi128ELb1ELb1ELb1ELb1ELb0ELb1EEEEEEEEEvNT_6ParamsE --------------------------
	.section	.nv.info._ZN7cutlass13device_kernelIN5flash11enable_sm90INS1_16FlashAttnFwdSm90INS1_25CollectiveMainloopFwdSm90ILi2EN4cute5tupleIJNS5_1CILi1EEES8_S8_EEENS6_IJNS7_ILi128EEENS7_ILi96EEENS7_ILi64EEEEEELi256ENS_6half_tEfNS_4arch4Sm90ELb0ELb1ELb1ELb1ELb0ELb0ELb1ELb1ELb0ELb1ELb1ELb0EEENS1_21CollectiveEpilogueFwdINS6_IJSA_NS7_ILi256EEESB_EEES9_SE_SG_Li256ELb1ELb1ELb1ELb0EEENS1_36VarlenDynamicPersistentTileSchedulerILi128ELi96ELi256ELi128ELb1ELb1ELb1ELb1ELb0ELb1EEEEEEEEEvNT_6ParamsE,"",@"SHT_CUDA_INFO"
	.sectionflags	@""
	.align	4


	//----- nvinfo : EIATTR_CUDA_API_VERSION
	.align		4
        /*0000*/ 	.byte	0x04, 0x37
        /*0002*/ 	.short	(.L_240 - .L_239)
.L_239:
        /*0004*/ 	.word	0x00000082


	//----- nvinfo : EIATTR_KPARAM_INFO
	.align		4
.L_240:
        /*0008*/ 	.byte	0x04, 0x17
        /*000a*/ 	.short	(.L_242 - .L_241)
.L_241:
        /*000c*/ 	.word	0x00000000
        /*0010*/ 	.short	0x0000
        /*0012*/ 	.short	0x0000
        /*0014*/ 	.byte	0x00, 0xf0, 0x01, 0x2e


	//----- nvinfo : EIATTR_SPARSE_MMA_MASK
	.align		4
.L_242:
        /*0018*/ 	.byte	0x03, 0x50
        /*001a*/ 	.short	0x0000


	//----- nvinfo : EIATTR_MAXREG_COUNT
	.align		4
        /*001c*/ 	.byte	0x03, 0x1b
        /*001e*/ 	.short	0x00a8


	//----- nvinfo : EIATTR_MERCURY_ISA_VERSION
	.align		4
        /*0020*/ 	.byte	0x03, 0x5f
        /*0022*/ 	.short	0x0101


	//----- nvinfo : EIATTR_VRC_CTA_INIT_COUNT
	.align		4
        /*0024*/ 	.byte	0x02, 0x4a
	.zero		1
	.zero		1


	//----- nvinfo : EIATTR_EXIT_INSTR_OFFSETS
	.align		4
        /*0028*/ 	.byte	0x04, 0x1c
        /*002a*/ 	.short	(.L_244 - .L_243)


	//   ....[0]....
.L_243:
        /*002c*/ 	.word	0x00000010


	//----- nvinfo : EIATTR_MAX_THREADS
	.align		4
.L_244:
        /*0030*/ 	.byte	0x04, 0x05
        /*0032*/ 	.short	(.L_246 - .L_245)
.L_245:
        /*0034*/ 	.word	0x00000180
        /*0038*/ 	.word	0x00000001
        /*003c*/ 	.word	0x00000001


	//----- nvinfo : EIATTR_CBANK_PARAM_SIZE
	.align		4
.L_246:
        /*0040*/ 	.byte	0x03, 0x19
        /*0042*/ 	.short	0x0b80


	//----- nvinfo : EIATTR_PARAM_CBANK
	.align		4
        /*0044*/ 	.byte	0x04, 0x0a
        /*0046*/ 	.short	(.L_248 - .L_247)
	.align		4
.L_247:
        /*0048*/ 	.word	index@(.nv.constant0._ZN7cutlass13device_kernelIN5flash11enable_sm90INS1_16FlashAttnFwdSm90INS1_25CollectiveMainloopFwdSm90ILi2EN4cute5tupleIJNS5_1CILi1EEES8_S8_EEENS6_IJNS7_ILi128EEENS7_ILi96EEENS7_ILi64EEEEEELi256ENS_6half_tEfNS_4arch4Sm90ELb0ELb1ELb1ELb1ELb0ELb0ELb1ELb1ELb0ELb1ELb1ELb0EEENS1_21CollectiveEpilogueFwdINS6_IJSA_NS7_ILi256EEESB_EEES9_SE_SG_Li256ELb1ELb1ELb1ELb0EEENS1_36VarlenDynamicPersistentTileSchedulerILi128ELi96ELi256ELi128ELb1ELb1ELb1ELb1ELb0ELb1EEEEEEEEEvNT_6ParamsE)
        /*004c*/ 	.short	0x0380
        /*004e*/ 	.short	0x0b80


	//----- nvinfo : EIATTR_SW_WAR
	.align		4
.L_248:
        /*0050*/ 	.byte	0x04, 0x36
        /*0052*/ 	.short	(.L_250 - .L_249)
.L_249:
        /*0054*/ 	.word	0x00000008
.L_250:


//--------------------- .nv.info._ZN7cutlass13device_kernelIN5flash11enable_sm90INS1_16FlashAttnFwdSm90INS1_25CollectiveMainloopFwdSm90ILi2EN4cute5tupleIJNS5_1CILi1EEES8_S8_EEENS6_IJNS7_ILi128EEENS7_ILi96EEENS7_ILi64EEEEEELi256ENS_6half_tEfNS_4arch4Sm90ELb0ELb1ELb1ELb1ELb0ELb1ELb1ELb1ELb0ELb1ELb1ELb0EEENS1_21CollectiveEpilogueFwdINS6_IJSA_NS7_ILi256EEESB_EEES9_SE_SG_Li256ELb1ELb1ELb1ELb0EEENS1_36VarlenDynamicPersistentTileSchedulerILi128ELi96ELi256ELi128ELb1ELb1ELb1ELb1ELb0ELb1EEEEEEEEEvNT_6ParamsE --------------------------
	.section	.nv.info._ZN7cutlass13device_kernelIN5flash11enable_sm90INS1_16FlashAttnFwdSm90INS1_25CollectiveMainloopFwdSm90ILi2EN4cute5tupleIJNS5_1CILi1EEES8_S8_EEENS6_IJNS7_ILi128EEENS7_ILi96EEENS7_ILi64EEEEEELi256ENS_6half_tEfNS_4arch4Sm90ELb0ELb1ELb1ELb1ELb0ELb1ELb1ELb1ELb0ELb1ELb1ELb0EEENS1_21CollectiveEpilogueFwdINS6_IJSA_NS7_ILi256EEESB_EEES9_SE_SG_Li256ELb1ELb1ELb1ELb0EEENS1_36VarlenDynamicPersistentTileSchedulerILi128ELi96ELi256ELi128ELb1ELb1ELb1ELb1ELb0ELb1EEEEEEEEEvNT_6ParamsE,"",@"SHT_CUDA_INFO"
	.sectionflags	@""
	.align	4


	//----- nvinfo : EIATTR_CUDA_API_VERSION
	.align		4
        /*0000*/ 	.byte	0x04, 0x37
        /*0002*/ 	.short	(.L_252 - .L_251)
.L_251:
        /*0004*/ 	.word	0x00000082


	//----- nvinfo : EIATTR_KPARAM_INFO
	.align		4
.L_252:
        /*0008*/ 	.byte	0x04, 0x17
        /*000a*/ 	.short	(.L_254 - .L_253)
.L_253:
        /*000c*/ 	.word	0x00000000
        /*0010*/ 	.short	0x0000
        /*0012*/ 	.short	0x0000
        /*0014*/ 	.byte	0x00, 0xf0, 0x01, 0x2e


	//----- nvinfo : EIATTR_SPARSE_MMA_MASK
	.align		4
.L_254:
        /*0018*/ 	.byte	0x03, 0x50
        /*001a*/ 	.short	0x0000


	//----- nvinfo : EIATTR_MAXREG_COUNT
	.align		4
        /*001c*/ 	.byte	0x03, 0x1b
        /*001e*/ 	.short	0x00a8


	//----- nvinfo : EIATTR_MERCURY_ISA_VERSION
	.align		4
        /*0020*/ 	.byte	0x03, 0x5f
        /*0022*/ 	.short	0x0101


	//----- nvinfo : EIATTR_VRC_CTA_INIT_COUNT
	.align		4
        /*0024*/ 	.byte	0x02, 0x4a
	.zero		1
	.zero		1


	//----- nvinfo : EIATTR_EXIT_INSTR_OFFSETS
	.align		4
        /*0028*/ 	.byte	0x04, 0x1c
        /*002a*/ 	.short	(.L_256 - .L_255)


	//   ....[0]....
.L_255:
        /*002c*/ 	.word	0x00000010


	//----- nvinfo : EIATTR_MAX_THREADS
	.align		4
.L_256:
        /*0030*/ 	.byte	0x04, 0x05
        /*0032*/ 	.short	(.L_258 - .L_257)
.L_257:
        /*0034*/ 	.word	0x00000180
        /*0038*/ 	.word	0x00000001
        /*003c*/ 	.word	0x00000001


	//----- nvinfo : EIATTR_CBANK_PARAM_SIZE
	.align		4
.L_258:
        /*0040*/ 	.byte	0x03, 0x19
        /*0042*/ 	.short	0x0b80


	//----- nvinfo : EIATTR_PARAM_CBANK
	.align		4
        /*0044*/ 	.byte	0x04, 0x0a
        /*0046*/ 	.short	(.L_260 - .L_259)
	.align		4
.L_259:
        /*0048*/ 	.word	index@(.nv.constant0._ZN7cutlass13device_kernelIN5flash11enable_sm90INS1_16FlashAttnFwdSm90INS1_25CollectiveMainloopFwdSm90ILi2EN4cute5tupleIJNS5_1CILi1EEES8_S8_EEENS6_IJNS7_ILi128EEENS7_ILi96EEENS7_ILi64EEEEEELi256ENS_6half_tEfNS_4arch4Sm90ELb0ELb1ELb1ELb1ELb0ELb1ELb1ELb1ELb0ELb1ELb1ELb0EEENS1_21CollectiveEpilogueFwdINS6_IJSA_NS7_ILi256EEESB_EEES9_SE_SG_Li256ELb1ELb1ELb1ELb0EEENS1_36VarlenDynamicPersistentTileSchedulerILi128ELi96ELi256ELi128ELb1ELb1ELb1ELb1ELb0ELb1EEEEEEEEEvNT_6ParamsE)
        /*004c*/ 	.short	0x0380
        /*004e*/ 	.short	0x0b80


	//----- nvinfo : EIATTR_SW_WAR
	.align		4
.L_260:
        /*0050*/ 	.byte	0x04, 0x36
        /*0052*/ 	.short	(.L_262 - .L_261)
.L_261:
        /*0054*/ 	.word	0x00000008
.L_262:


//--------------------- .nv.info._ZN7cutlass13device_kernelIN5flash11enable_sm90INS1_16FlashAttnFwdSm90INS1_25CollectiveMainloopFwdSm90ILi2EN4cute5tupleIJNS5_1CILi1EEES8_S8_EEENS6_IJNS7_ILi128EEENS7_ILi96EEENS7_ILi64EEEEEELi256ENS_6half_tEfNS_4arch4Sm90ELb1ELb0ELb1ELb0ELb0ELb0ELb0ELb1ELb0ELb1ELb1ELb0EEENS1_21CollectiveEpilogueFwdINS6_IJSA_NS7_ILi256EEESB_EEES9_SE_SG_Li256ELb0ELb1ELb1ELb0EEENS1_19SingleTileSchedulerILb0ELb1ELb1ELi128EEEEEEEEEvNT_6ParamsE --------------------------
	.section	.nv.info._ZN7cutlass13device_kernelIN5flash11enable_sm90INS1_16FlashAttnFwdSm90INS1_25CollectiveMainloopFwdSm90ILi2EN4cute5tupleIJNS5_1CILi1EEES8_S8_EEENS6_IJNS7_ILi128EEENS7_ILi96EEENS7_ILi64EEEEEELi256ENS_6half_tEfNS_4arch4Sm90ELb1ELb0ELb1ELb0ELb0ELb0ELb0ELb1ELb0ELb1ELb1ELb0EEENS1_21CollectiveEpilogueFwdINS6_IJSA_NS7_ILi256EEESB_EEES9_SE_SG_Li256ELb0ELb1ELb1ELb0EEENS1_19SingleTileSchedulerILb0ELb1ELb1ELi128EEEEEEEEEvNT_6ParamsE,"",@"SHT_CUDA_INFO"
	.sectionflags	@""
	.align	4


	//----- nvinfo : EIATTR_CUDA_API_VERSION
	.align		4
        /*0000*/ 	.byte	0x04, 0x37
        /*0002*/ 	.short	(.L_264 - .L_263)
.L_263:
        /*0004*/ 	.word	0x00000082


	//----- nvinfo : EIATTR_KPARAM_INFO
	.align		4
.L_264:
        /*0008*/ 	.byte	0x04, 0x17
        /*000a*/ 	.short	(.L_266 - .L_265)
.L_265:
        /*000c*/ 	.word	0x00000000
        /*0010*/ 	.short	0x0000
        /*0012*/ 	.short	0x0000
        /*0014*/ 	.byte	0x00, 0xf0, 0x01, 0x28


	//----- nvinfo : EIATTR_SPARSE_MMA_MASK
	.align		4
.L_266:
        /*0018*/ 	.byte	0x03, 0x50
        /*001a*/ 	.short	0x0000


	//----- nvinfo : EIATTR_MAXREG_COUNT
	.align		4
        /*001c*/ 	.byte	0x03, 0x1b
        /*001e*/ 	.short	0x00a8


	//----- nvinfo : EIATTR_MERCURY_ISA_VERSION
	.align		4
        /*0020*/ 	.byte	0x03, 0x5f
        /*0022*/ 	.short	0x0101


	//----- nvinfo : EIATTR_VRC_CTA_INIT_COUNT
	.align		4
        /*0024*/ 	.byte	0x02, 0x4a
	.zero		1
	.zero		1


	//----- nvinfo : EIATTR_EXIT_INSTR_OFFSETS
	.align		4
        /*0028*/ 	.byte	0x04, 0x1c
        /*002a*/ 	.short	(.L_268 - .L_267)


	//   ....[0]....
.L_267:
        /*002c*/ 	.word	0x00000010


	//----- nvinfo : EIATTR_MAX_THREADS
	.align		4
.L_268:
        /*0030*/ 	.byte	0x04, 0x05
        /*0032*/ 	.short	(.L_270 - .L_269)
.L_269:
        /*0034*/ 	.word	0x00000180
        /*0038*/ 	.word	0x00000001
        /*003c*/ 	.word	0x00000001


	//----- nvinfo : EIATTR_CBANK_PARAM_SIZE
	.align		4
.L_270:
        /*0040*/ 	.byte	0x03, 0x19
        /*0042*/ 	.short	0x0a00


	//----- nvinfo : EIATTR_PARAM_CBANK
	.align		4
        /*0044*/ 	.byte	0x04, 0x0a
        /*0046*/ 	.short	(.L_272 - .L_271)
	.align		4
.L_271:
        /*0048*/ 	.word	index@(.nv.constant0._ZN7cutlass13device_kernelIN5flash11enable_sm90INS1_16FlashAttnFwdSm90INS1_25CollectiveMainloopFwdSm90ILi2EN4cute5tupleIJNS5_1CILi1EEES8_S8_EEENS6_IJNS7_ILi128EEENS7_ILi96EEENS7_ILi64EEEEEELi256ENS_6half_tEfNS_4arch4Sm90ELb1ELb0ELb1ELb0ELb0ELb0ELb0ELb1ELb0ELb1ELb1ELb0EEENS1_21CollectiveEpilogueFwdINS6_IJSA_NS7_ILi256EEESB_EEES9_SE_SG_Li256ELb0ELb1ELb1ELb0EEENS1_19SingleTileSchedulerILb0ELb1ELb1ELi128EEEEEEEEEvNT_6ParamsE)
        /*004c*/ 	.short	0x0380
        /*004e*/ 	.short	0x0a00


	//----- nvinfo : EIATTR_SW_WAR
	.align		4
.L_272:
        /*0050*/ 	.byte	0x04, 0x36
        /*0052*/ 	.short	(.L_274 - .L_273)
.L_273:
        /*0054*/ 	.word	0x00000008
.L_274:


//--------------------- .nv.info._ZN7cutlass13device_kernelIN5flash11enable_sm90INS1_16FlashAttnFwdSm90INS1_25CollectiveMainloopFwdSm90ILi2EN4cute5tupleIJNS5_1CILi1EEES8_S8_EEENS6_IJNS7_ILi128EEENS7_ILi96EEENS7_ILi64EEEEEELi256ENS_6half_tEfNS_4arch4Sm90ELb1ELb0ELb1ELb0ELb0ELb0ELb1ELb1ELb0ELb1ELb1ELb0EEENS1_21CollectiveEpilogueFwdINS6_IJSA_NS7_ILi256EEESB_EEES9_SE_SG_Li256ELb0ELb1ELb1ELb0EEENS1_19SingleTileSchedulerILb0ELb1ELb1ELi128EEEEEEEEEvNT_6ParamsE --------------------------
	.section	.nv.info._ZN7cutlass13device_kernelIN5flash11enable_sm90INS1_16FlashAttnFwdSm90INS1_25CollectiveMainloopFwdSm90ILi2EN4cute5tupleIJNS5_1CILi1EEES8_S8_EEENS6_IJNS7_ILi128EEENS7_ILi96EEENS7_ILi64EEEEEELi256ENS_6half_tEfNS_4arch4Sm90ELb1ELb0ELb1ELb0ELb0ELb0ELb1ELb1ELb0ELb1ELb1ELb0EEENS1_21CollectiveEpilogueFwdINS6_IJSA_NS7_ILi256EEESB_EEES9_SE_SG_Li256ELb0ELb1ELb1ELb0EEENS1_19SingleTileSchedulerILb0ELb1ELb1ELi128EEEEEEEEEvNT_6ParamsE,"",@"SHT_CUDA_INFO"
	.sectionflags	@""
	.align	4


	//----- nvinfo : EIATTR_CUDA_API_VERSION
	.align		4
        /*0000*/ 	.byte	0x04, 0x37
        /*0002*/ 	.short	(.L_276 - .L_275)
.L_275:
        /*0004*/ 	.word	0x00000082


	//----- nvinfo : EIATTR_KPARAM_INFO
	.align		4
.L_276:
        /*0008*/ 	.byte	0x04, 0x17
        /*000a*/ 	.short	(.L_278 - .L_277)
.L_277:
        /*000c*/ 	.word	0x00000000
        /*0010*/ 	.short	0x0000
        /*0012*/ 	.short	0x0000
        /*0014*/ 	.byte	0x00, 0xf0, 0x01, 0x2c


	//----- nvinfo : EIATTR_SPARSE_MMA_MASK
	.align		4
.L_278:
        /*0018*/ 	.byte	0x03, 0x50
        /*001a*/ 	.short	0x0000


	//----- nvinfo : EIATTR_MAXREG_COUNT
	.align		4
        /*001c*/ 	.byte	0x03, 0x1b
        /*001e*/ 	.short	0x00a8


	//----- nvinfo : EIATTR_MERCURY_ISA_VERSION
	.align		4
        /*0020*/ 	.byte	0x03, 0x5f
        /*0022*/ 	.short	0x0101


	//----- nvinfo : EIATTR_VRC_CTA_INIT_COUNT
	.align		4
        /*0024*/ 	.byte	0x02, 0x4a
	.zero		1
	.zero		1


	//----- nvinfo : EIATTR_EXIT_INSTR_OFFSETS
	.align		4
        /*0028*/ 	.byte	0x04, 0x1c
        /*002a*/ 	.short	(.L_280 - .L_279)


	//   ....[0]....
.L_279:
        /*002c*/ 	.word	0x00000010


	//----- nvinfo : EIATTR_MAX_THREADS
	.align		4
.L_280:
        /*0030*/ 	.byte	0x04, 0x05
        /*0032*/ 	.short	(.L_282 - .L_281)
.L_281:
        /*0034*/ 	.word	0x00000180
        /*0038*/ 	.word	0x00000001
        /*003c*/ 	.word	0x00000001


	//----- nvinfo : EIATTR_CBANK_PARAM_SIZE
	.align		4
.L_282:
        /*0040*/ 	.byte	0x03, 0x19
        /*0042*/ 	.short	0x0b00


	//----- nvinfo : EIATTR_PARAM_CBANK
	.align		4
        /*0044*/ 	.byte	0x04, 0x0a
        /*0046*/ 	.short	(.L_284 - .L_283)
	.align		4
.L_283:
        /*0048*/ 	.word	index@(.nv.constant0._ZN7cutlass13device_kernelIN5flash11enable_sm90INS1_16FlashAttnFwdSm90INS1_25CollectiveMainloopFwdSm90ILi2EN4cute5tupleIJNS5_1CILi1EEES8_S8_EEENS6_IJNS7_ILi128EEENS7_ILi96EEENS7_ILi64EEEEEELi256ENS_6half_tEfNS_4arch4Sm90ELb1ELb0ELb1ELb0ELb0ELb0ELb1ELb1ELb0ELb1ELb1ELb0EEENS1_21CollectiveEpilogueFwdINS6_IJSA_NS7_ILi256EEESB_EEES9_SE_SG_Li256ELb0ELb1ELb1ELb0EEENS1_19SingleTileSchedulerILb0ELb1ELb1ELi128EEEEEEEEEvNT_6ParamsE)
        /*004c*/ 	.short	0x0380
        /*004e*/ 	.short	0x0b00


	//----- nvinfo : EIATTR_SW_WAR
	.align		4
.L_284:
        /*0050*/ 	.byte	0x04, 0x36
        /*0052*/ 	.short	(.L_286 - .L_285)
.L_285:
        /*0054*/ 	.word	0x00000008
.L_286:


//--------------------- .nv.info._ZN7cutlass13device_kernelIN5flash11enable_sm90INS1_16FlashAttnFwdSm90INS1_25CollectiveMainloopFwdSm90ILi2EN4cute5tupleIJNS5_1CILi1EEES8_S8_EEENS6_IJNS7_ILi128EEENS7_ILi96EEENS7_ILi64EEEEEELi256ENS_6half_tEfNS_4arch4Sm90ELb1ELb0ELb1ELb1ELb0ELb0ELb0ELb1ELb0ELb1ELb1ELb0EEENS1_21CollectiveEpilogueFwdINS6_IJSA_NS7_ILi256EEESB_EEES9_SE_SG_Li256ELb1ELb1ELb1ELb0EEENS1_36VarlenDynamicPersistentTileSchedulerILi128ELi96ELi256ELi128ELb1ELb1ELb1ELb1ELb1ELb1EEEEEEEEEvNT_6ParamsE --------------------------
	.section	.nv.info._ZN7cutlass13device_kernelIN5flash11enable_sm90INS1_16FlashAttnFwdSm90INS1_25CollectiveMainloopFwdSm90ILi2EN4cute5tupleIJNS5_1CILi1EEES8_S8_EEENS6_IJNS7_ILi128EEENS7_ILi96EEENS7_ILi64EEEEEELi256ENS_6half_tEfNS_4arch4Sm90ELb1ELb0ELb1ELb1ELb0ELb0ELb0ELb1ELb0ELb1ELb1ELb0EEENS1_21CollectiveEpilogueFwdINS6_IJSA_NS7_ILi256EEESB_EEES9_SE_SG_Li256ELb1ELb1ELb1ELb0EEENS1_36VarlenDynamicPersistentTileSchedulerILi128ELi96ELi256ELi128ELb1ELb1ELb1ELb1ELb1ELb1EEEEEEEEEvNT_6ParamsE,"",@"SHT_CUDA_INFO"
	.sectionflags	@""
	.align	4


	//----- nvinfo : EIATTR_CUDA_API_VERSION
	.align		4
        /*0000*/ 	.byte	0x04, 0x37
        /*0002*/ 	.short	(.L_288 - .L_287)
.L_287:
        /*0004*/ 	.word	0x00000082


	//----- nvinfo : EIATTR_KPARAM_INFO
	.align		4
.L_288:
        /*0008*/ 	.byte	0x04, 0x17
        /*000a*/ 	.short	(.L_290 - .L_289)
.L_289:
        /*000c*/ 	.word	0x00000000
        /*0010*/ 	.short	0x0000
        /*0012*/ 	.short	0x0000
        /*0014*/ 	.byte	0x00, 0xf0, 0x01, 0x2a


	//----- nvinfo : EIATTR_SPARSE_MMA_MASK
	.align		4
.L_290:
        /*0018*/ 	.byte	0x03, 0x50
        /*001a*/ 	.short	0x0000


	//----- nvinfo : EIATTR_MAXREG_COUNT
	.align		4
        /*001c*/ 	.byte	0x03, 0x1b
        /*001e*/ 	.short	0x00a8


	//----- nvinfo : EIATTR_MERCURY_ISA_VERSION
	.align		4
        /*0020*/ 	.byte	0x03, 0x5f
        /*0022*/ 	.short	0x0101


	//----- nvinfo : EIATTR_VRC_CTA_INIT_COUNT
	.align		4
        /*0024*/ 	.byte	0x02, 0x4a
	.zero		1
	.zero		1


	//----- nvinfo : EIATTR_EXIT_INSTR_OFFSETS
	.align		4
        /*0028*/ 	.byte	0x04, 0x1c
        /*002a*/ 	.short	(.L_292 - .L_291)


	//   ....[0]....
.L_291:
        /*002c*/ 	.word	0x00000010


	//----- nvinfo : EIATTR_MAX_THREADS
	.align		4
.L_292:
        /*0030*/ 	.byte	0x04, 0x05
        /*0032*/ 	.short	(.L_294 - .L_293)
.L_293:
        /*0034*/ 	.word	0x00000180
        /*0038*/ 	.word	0x00000001
        /*003c*/ 	.word	0x00000001


	//----- nvinfo : EIATTR_CBANK_PARAM_SIZE
	.align		4
.L_294:
        /*0040*/ 	.byte	0x03, 0x19
        /*0042*/ 	.short	0x0a80


	//----- nvinfo : EIATTR_PARAM_CBANK
	.align		4
        /*0044*/ 	.byte	0x04, 0x0a
        /*0046*/ 	.short	(.L_296 - .L_295)
	.align		4
.L_295:
        /*0048*/ 	.word	index@(.nv.constant0._ZN7cutlass13device_kernelIN5flash11enable_sm90INS1_16FlashAttnFwdSm90INS1_25CollectiveMainloopFwdSm90ILi2EN4cute5tupleIJNS5_1CILi1EEES8_S8_EEENS6_IJNS7_ILi128EEENS7_ILi96EEENS7_ILi64EEEEEELi256ENS_6half_tEfNS_4arch4Sm90ELb1ELb0ELb1ELb1ELb0ELb0ELb0ELb1ELb0ELb1ELb1ELb0EEENS1_21CollectiveEpilogueFwdINS6_IJSA_NS7_ILi256EEESB_EEES9_SE_SG_Li256ELb1ELb1ELb1ELb0EEENS1_36VarlenDynamicPersistentTileSchedulerILi128ELi96ELi256ELi128ELb1ELb1ELb1ELb1ELb1ELb1EEEEEEEEEvNT_6ParamsE)
        /*004c*/ 	.short	0x0380
        /*004e*/ 	.short	0x0a80


	//----- nvinfo : EIATTR_SW_WAR
	.align		4
.L_296:
        /*0050*/ 	.byte	0x04, 0x36
        /*0052*/ 	.short	(.L_298 - .L_297)
.L_297:
        /*0054*/ 	.word	0x00000008
.L_298:


//--------------------- .nv.info._ZN7cutlass13device_kernelIN5flash11enable_sm90INS1_16FlashAttnFwdSm90INS1_25CollectiveMainloopFwdSm90ILi2EN4cute5tupleIJNS5_1CILi1EEES8_S8_EEENS6_IJNS7_ILi128EEENS7_ILi96EEENS7_ILi64EEEEEELi256ENS_6half_tEfNS_4arch4Sm90ELb1ELb0ELb1ELb1ELb0ELb1ELb0ELb1ELb0ELb1ELb1ELb0EEENS1_21CollectiveEpilogueFwdINS6_IJSA_NS7_ILi256EEESB_EEES9_SE_SG_Li256ELb1ELb1ELb1ELb0EEENS1_36VarlenDynamicPersistentTileSchedulerILi128ELi96ELi256ELi128ELb1ELb1ELb1ELb1ELb1ELb1EEEEEEEEEvNT_6ParamsE --------------------------
	.section	.nv.info._ZN7cutlass13device_kernelIN5flash11enable_sm90INS1_16FlashAttnFwdSm90INS1_25CollectiveMainloopFwdSm90ILi2EN4cute5tupleIJNS5_1CILi1EEES8_S8_EEENS6_IJNS7_ILi128EEENS7_ILi96EEENS7_ILi64EEEEEELi256ENS_6half_tEfNS_4arch4Sm90ELb1ELb0ELb1ELb1ELb0ELb1ELb0ELb1ELb0ELb1ELb1ELb0EEENS1_21CollectiveEpilogueFwdINS6_IJSA_NS7_ILi256EEESB_EEES9_SE_SG_Li256ELb1ELb1ELb1ELb0EEENS1_36VarlenDynamicPersistentTileSchedulerILi128ELi96ELi256ELi128ELb1ELb1ELb1ELb1ELb1ELb1EEEEEEEEEvNT_6ParamsE,"",@"SHT_CUDA_INFO"
	.sectionflags	@""
	.align	4


	//----- nvinfo : EIATTR_CUDA_API_VERSION
	.align		4
        /*0000*/ 	.byte	0x04, 0x37
        /*0002*/ 	.short	(.L_300 - .L_299)
.L_299:
        /*0004*/ 	.word	0x00000082


	//----- nvinfo : EIATTR_KPARAM_INFO
	.align		4
.L_300:
        /*0008*/ 	.byte	0x04, 0x17
        /*000a*/ 	.short	(.L_302 - .L_301)
.L_301:
        /*000c*/ 	.word	0x00000000
        /*0010*/ 	.short	0x0000
        /*0012*/ 	.short	0x0000
        /*0014*/ 	.byte	0x00, 0xf0, 0x01, 0x2a


	//----- nvinfo : EIATTR_SPARSE_MMA_MASK
	.align		4
.L_302:
        /*0018*/ 	.byte	0x03, 0x50
        /*001a*/ 	.short	0x0000


	//----- nvinfo : EIATTR_MAXREG_COUNT
	.align		4
        /*001c*/ 	.byte	0x03, 0x1b
        /*001e*/ 	.short	0x00a8


	//----- nvinfo : EIATTR_MERCURY_ISA_VERSION
	.align		4
        /*0020*/ 	.byte	0x03, 0x5f
        /*0022*/ 	.short	0x0101


	//----- nvinfo : EIATTR_VRC_CTA_INIT_COUNT
	.align		4
        /*0024*/ 	.byte	0x02, 0x4a
	.zero		1
	.zero		1


	//----- nvinfo : EIATTR_EXIT_INSTR_OFFSETS
	.align		4
        /*0028*/ 	.byte	0x04, 0x1c
        /*002a*/ 	.short	(.L_304 - .L_303)


	//   ....[0]....
.L_303:
        /*002c*/ 	.word	0x00000010


	//----- nvinfo : EIATTR_MAX_THREADS
	.align		4
.L_304:
        /*0030*/ 	.byte	0x04, 0x05
        /*0032*/ 	.short	(.L_306 - .L_305)
.L_305:
        /*0034*/ 	.word	0x00000180
        /*0038*/ 	.word	0x00000001
        /*003c*/ 	.word	0x00000001


	//----- nvinfo : EIATTR_CBANK_PARAM_SIZE
	.align		4
.L_306:
        /*0040*/ 	.byte	0x03, 0x19
        /*0042*/ 	.short	0x0a80


	//----- nvinfo : EIATTR_PARAM_CBANK
	.align		4
        /*0044*/ 	.byte	0x04, 0x0a
        /*0046*/ 	.short	(.L_308 - .L_307)
	.align		4
.L_307:
        /*0048*/ 	.word	index@(.nv.constant0._ZN7cutlass13device_kernelIN5flash11enable_sm90INS1_16FlashAttnFwdSm90INS1_25CollectiveMainloopFwdSm90ILi2EN4cute5tupleIJNS5_1CILi1EEES8_S8_EEENS6_IJNS7_ILi128EEENS7_ILi96EEENS7_ILi64EEEEEELi256ENS_6half_tEfNS_4arch4Sm90ELb1ELb0ELb1ELb1ELb0ELb1ELb0ELb1ELb0ELb1ELb1ELb0EEENS1_21CollectiveEpilogueFwdINS6_IJSA_NS7_ILi256EEESB_EEES9_SE_SG_Li256ELb1ELb1ELb1ELb0EEENS1_36VarlenDynamicPersistentTileSchedulerILi128ELi96ELi256ELi128ELb1ELb1ELb1ELb1ELb1ELb1EEEEEEEEEvNT_6ParamsE)
        /*004c*/ 	.short	0x0380
        /*004e*/ 	.short	0x0a80


	//----- nvinfo : EIATTR_SW_WAR
	.align		4
.L_308:
        /*0050*/ 	.byte	0x04, 0x36
        /*0052*/ 	.short	(.L_310 - .L_309)
.L_309:
        /*0054*/ 	.word	0x00000008
.L_310:


//--------------------- .nv.info._ZN7cutlass13device_kernelIN5flash11enable_sm90INS1_16FlashAttnFwdSm90INS1_25CollectiveMainloopFwdSm90ILi2EN4cute5tupleIJNS5_1CILi1EEES8_S8_EEENS6_IJNS7_ILi128EEENS7_ILi96EEENS7_ILi64EEEEEELi256ENS_6half_tEfNS_4arch4Sm90ELb1ELb0ELb1ELb1ELb0ELb0ELb1ELb1ELb0ELb1ELb1ELb0EEENS1_21CollectiveEpilogueFwdINS6_IJSA_NS7_ILi256EEESB_EEES9_SE_SG_Li256ELb1ELb1ELb1ELb0EEENS1_36VarlenDynamicPersistentTileSchedulerILi128ELi96ELi256ELi128ELb1ELb1ELb1ELb1ELb1ELb1EEEEEEEEEvNT_6ParamsE --------------------------
	.section	.nv.info._ZN7cutlass13device_kernelIN5flash11enable_sm90INS1_16FlashAttnFwdSm90INS1_25CollectiveMainloopFwdSm90ILi2EN4cute5tupleIJNS5_1CILi1EEES8_S8_EEENS6_IJNS7_ILi128EEENS7_ILi96EEENS7_ILi64EEEEEELi256ENS_6half_tEfNS_4arch4Sm90ELb1ELb0ELb1ELb1ELb0ELb0ELb1ELb1ELb0ELb1ELb1ELb0EEENS1_21CollectiveEpilogueFwdINS6_IJSA_NS7_ILi256EEESB_EEES9_SE_SG_Li256ELb1ELb1ELb1ELb0EEENS1_36VarlenDynamicPersistentTileSchedulerILi128ELi96ELi256ELi128ELb1ELb1ELb1ELb1ELb1ELb1EEEEEEEEEvNT_6ParamsE,"",@"SHT_CUDA_INFO"
	.sectionflags	@""
	.align	4


	//----- nvinfo : EIATTR_CUDA_API_VERSION
	.align		4
        /*0000*/ 	.byte	0x04, 0x37
        /*0002*/ 	.short	(.L_312 - .L_311)
.L_311:
        /*0004*/ 	.word	0x00000082


	//----- nvinfo : EIATTR_KPARAM_INFO
	.align		4
.L_312:
        /*0008*/ 	.byte	0x04, 0x17
        /*000a*/ 	.short	(.L_314 - .L_313)
.L_313:
        /*000c*/ 	.word	0x00000000
        /*0010*/ 	.short	0x0000
        /*0012*/ 	.short	0x0000
        /*0014*/ 	.byte	0x00, 0xf0, 0x01, 0x2e


	//----- nvinfo : EIATTR_SPARSE_MMA_MASK
	.align		4
.L_314:
        /*0018*/ 	.byte	0x03, 0x50
        /*001a*/ 	.short	0x0000


	//----- nvinfo : EIATTR_MAXREG_COUNT
	.align		4
        /*001c*/ 	.byte	0x03, 0x1b
        /*001e*/ 	.short	0x00a8


	//----- nvinfo : EIATTR_MERCURY_ISA_VERSION
	.align		4
        /*0020*/ 	.byte	0x03, 0x5f
        /*0022*/ 	.short	0x0101


	//----- nvinfo : EIATTR_VRC_CTA_INIT_COUNT
	.align		4
        /*0024*/ 	.byte	0x02, 0x4a
	.zero		1
	.zero		1


	//----- nvinfo : EIATTR_EXIT_INSTR_OFFSETS
	.align		4
        /*0028*/ 	.byte	0x04, 0x1c
        /*002a*/ 	.short	(.L_316 - .L_315)


	//   ....[0]....
.L_315:
        /*002c*/ 	.word	0x00000010


	//----- nvinfo : EIATTR_MAX_THREADS
	.align		4
.L_316:
        /*0030*/ 	.byte	0x04, 0x05
        /*0032*/ 	.short	(.L_318 - .L_317)
.L_317:
        /*0034*/ 	.word	0x00000180
        /*0038*/ 	.word	0x00000001
        /*003c*/ 	.word	0x00000001


	//----- nvinfo : EIATTR_CBANK_PARAM_SIZE
	.align		4
.L_318:
        /*0040*/ 	.byte	0x03, 0x19
        /*0042*/ 	.short	0x0b80


	//----- nvinfo : EIATTR_PARAM_CBANK
	.align		4
        /*0044*/ 	.byte	0x04, 0x0a
        /*0046*/ 	.short	(.L_320 - .L_319)
	.align		4
.L_319:
        /*0048*/ 	.word	index@(.nv.constant0._ZN7cutlass13device_kernelIN5flash11enable_sm90INS1_16FlashAttnFwdSm90INS1_25CollectiveMainloopFwdSm90ILi2EN4cute5tupleIJNS5_1CILi1EEES8_S8_EEENS6_IJNS7_ILi128EEENS7_ILi96EEENS7_ILi64EEEEEELi256ENS_6half_tEfNS_4arch4Sm90ELb1ELb0ELb1ELb1ELb0ELb0ELb1ELb1ELb0ELb1ELb1ELb0EEENS1_21CollectiveEpilogueFwdINS6_IJSA_NS7_ILi256EEESB_EEES9_SE_SG_Li256ELb1ELb1ELb1ELb0EEENS1_36VarlenDynamicPersistentTileSchedulerILi128ELi96ELi256ELi128ELb1ELb1ELb1ELb1ELb1ELb1EEEEEEEEEvNT_6ParamsE)
        /*004c*/ 	.short	0x0380
        /*004e*/ 	.short	0x0b80


	//----- nvinfo : EIATTR_SW_WAR
	.align		4
.L_320:
        /*0050*/ 	.byte	0x04, 0x36
        /*0052*/ 	.short	(.L_322 - .L_321)
.L_321:
        /*0054*/ 	.word	0x00000008
.L_322:


//--------------------- .nv.info._ZN7cutlass13device_kernelIN5flash11enable_sm90INS1_16FlashAttnFwdSm90INS1_25CollectiveMainloopFwdSm90ILi2EN4cute5tupleIJNS5_1CILi1EEES8_S8_EEENS6_IJNS7_ILi128EEENS7_ILi96EEENS7_ILi64EEEEEELi256ENS_6half_tEfNS_4arch4Sm90ELb1ELb0ELb1ELb1ELb0ELb1ELb1ELb1ELb0ELb1ELb1ELb0EEENS1_21CollectiveEpilogueFwdINS6_IJSA_NS7_ILi256EEESB_EEES9_SE_SG_Li256ELb1ELb1ELb1ELb0EEENS1_36VarlenDynamicPersistentTileSchedulerILi128ELi96ELi256ELi128ELb1ELb1ELb1ELb1ELb1ELb1EEEEEEEEEvNT_6ParamsE --------------------------
	.section	.nv.info._ZN7cutlass13device_kernelIN5flash11enable_sm90INS1_16FlashAttnFwdSm90INS1_25CollectiveMainloopFwdSm90ILi2EN4cute5tupleIJNS5_1CILi1EEES8_S8_EEENS6_IJNS7_ILi128EEENS7_ILi96EEENS7_ILi64EEEEEELi256ENS_6half_tEfNS_4arch4Sm90ELb1ELb0ELb1ELb1ELb0ELb1ELb1ELb1ELb0ELb1ELb1ELb0EEENS1_21CollectiveEpilogueFwdINS6_IJSA_NS7_ILi256EEESB_EEES9_SE_SG_Li256ELb1ELb1ELb1ELb0EEENS1_36VarlenDynamicPersistentTileSchedulerILi128ELi96ELi256ELi128ELb1ELb1ELb1ELb1ELb1ELb1EEEEEEEEEvNT_6ParamsE,"",@"SHT_CUDA_INFO"
	.sectionflags	@""
	.align	4


	//----- nvinfo : EIATTR_CUDA_API_VERSION
	.align		4
        /*0000*/ 	.byte	0x04, 0x37
        /*0002*/ 	.short	(.L_324 - .L_323)
.L_323:
        /*0004*/ 	.word	0x00000082


	//----- nvinfo : EIATTR_KPARAM_INFO
	.align		4
.L_324:
        /*0008*/ 	.byte	0x04, 0x17
        /*000a*/ 	.short	(.L_326 - .L_325)
.L_325:
        /*000c*/ 	.word	0x00000000
        /*0010*/ 	.short	0x0000
        /*0012*/ 	.short	0x0000
        /*0014*/ 	.byte	0x00, 0xf0, 0x01, 0x2e


	//----- nvinfo : EIATTR_SPARSE_MMA_MASK
	.align		4
.L_326:
        /*0018*/ 	.byte	0x03, 0x50
        /*001a*/ 	.short	0x0000


	//----- nvinfo : EIATTR_MAXREG_COUNT
	.align		4
        /*001c*/ 	.byte	0x03, 0x1b
        /*001e*/ 	.short	0x00a8


	//----- nvinfo : EIATTR_MERCURY_ISA_VERSION
	.align		4
        /*0020*/ 	.byte	0x03, 0x5f
        /*0022*/ 	.short	0x0101


	//----- nvinfo : EIATTR_VRC_CTA_INIT_COUNT
	.align		4
        /*0024*/ 	.byte	0x02, 0x4a
	.zero		1
	.zero		1


	//----- nvinfo : EIATTR_EXIT_INSTR_OFFSETS
	.align		4
        /*0028*/ 	.byte	0x04, 0x1c
        /*002a*/ 	.short	(.L_328 - .L_327)


	//   ....[0]....
.L_327:
        /*002c*/ 	.word	0x00000010


	//----- nvinfo : EIATTR_MAX_THREADS
	.align		4
.L_328:
        /*0030*/ 	.byte	0x04, 0x05
        /*0032*/ 	.short	(.L_330 - .L_329)
.L_329:
        /*0034*/ 	.word	0x00000180
        /*0038*/ 	.word	0x00000001
        /*003c*/ 	.word	0x00000001


	//----- nvinfo : EIATTR_CBANK_PARAM_SIZE
	.align		4
.L_330:
        /*0040*/ 	.byte	0x03, 0x19
        /*0042*/ 	.short	0x0b80


	//----- nvinfo : EIATTR_PARAM_CBANK
	.align		4
        /*0044*/ 	.byte	0x04, 0x0a
        /*0046*/ 	.short	(.L_332 - .L_331)
	.align		4
.L_331:
        /*0048*/ 	.word	index@(.nv.constant0._ZN7cutlass13device_kernelIN5flash11enable_sm90INS1_16FlashAttnFwdSm90INS1_25CollectiveMainloopFwdSm90ILi2EN4cute5tupleIJNS5_1CILi1EEES8_S8_EEENS6_IJNS7_ILi128EEENS7_ILi96EEENS7_ILi64EEEEEELi256ENS_6half_tEfNS_4arch4Sm90ELb1ELb0ELb1ELb1ELb0ELb1ELb1ELb1ELb0ELb1ELb1ELb0EEENS1_21CollectiveEpilogueFwdINS6_IJSA_NS7_ILi256EEESB_EEES9_SE_SG_Li256ELb1ELb1ELb1ELb0EEENS1_36VarlenDynamicPersistentTileSchedulerILi128ELi96ELi256ELi128ELb1ELb1ELb1ELb1ELb1ELb1EEEEEEEEEvNT_6ParamsE)
        /*004c*/ 	.short	0x0380
        /*004e*/ 	.short	0x0b80


	//----- nvinfo : EIATTR_SW_WAR
	.align		4
.L_332:
        /*0050*/ 	.byte	0x04, 0x36
        /*0052*/ 	.short	(.L_334 - .L_333)
.L_333:
        /*0054*/ 	.word	0x00000008
.L_334:


//--------------------- .nv.callgraph             --------------------------
	.section	.nv.callgraph,"",@"SHT_CUDA_CALLGRAPH"
	.align	4
	.sectionentsize	8
	.align		4
        /*0000*/ 	.word	0x00000000
	.align		4
        /*0004*/ 	.word	0xffffffff
	.align		4
        /*0008*/ 	.word	0x00000000
	.align		4
        /*000c*/ 	.word	0xfffffffe
	.align		4
        /*0010*/ 	.word	0x00000000
	.align		4
        /*0014*/ 	.word	0xfffffffd
	.align		4
        /*0018*/ 	.word	0x00000000
	.align		4
        /*001c*/ 	.word	0xfffffffc


//--------------------- .nv.constant4             --------------------------
	.section	.nv.constant4,"a",@progbits
	.align	8
	.align		8
.nv.constant4:
        /*0000*/ 	.dword	_ZN83_INTERNAL_afa55b12_47_flash_fwd_hdim64_256_fp16_split_softcap_sm90_cu_ceb34e2a_33504cuda3std3__45__cpo5beginE
	.align		8
        /*0008*/ 	.dword	_ZN83_INTERNAL_afa55b12_47_flash_fwd_hdim64_256_fp16_split_softcap_sm90_cu_ceb34e2a_33504cuda3std3__45__cpo3endE
	.align		8
        /*0010*/ 	.dword	_ZN83_INTERNAL_afa55b12_47_flash_fwd_hdim64_256_fp16_split_softcap_sm90_cu_ceb34e2a_33504cuda3std3__45__cpo6cbeginE
	.align		8
        /*0018*/ 	.dword	_ZN83_INTERNAL_afa55b12_47_flash_fwd_hdim64_256_fp16_split_softcap_sm90_cu_ceb34e2a_33504cuda3std3__45__cpo4cendE
	.align		8
        /*0020*/ 	.dword	_ZN83_INTERNAL_afa55b12_47_flash_fwd_hdim64_256_fp16_split_softcap_sm90_cu_ceb34e2a_33504cuda3std3__485_GLOBAL__N__afa55b12_47_flash_fwd_hdim64_256_fp16_split_softcap_sm90_cu_ceb34e2a_33506ignoreE
	.align		8
        /*0028*/ 	.dword	_ZN83_INTERNAL_afa55b12_47_flash_fwd_hdim64_256_fp16_split_softcap_sm90_cu_ceb34e2a_33504cuda3std3__419piecewise_constructE
	.align		8
        /*0030*/ 	.dword	_ZN83_INTERNAL_afa55b12_47_flash_fwd_hdim64_256_fp16_split_softcap_sm90_cu_ceb34e2a_33504cuda3std3__48in_placeE
	.align		8
        /*0038*/ 	.dword	_ZN83_INTERNAL_afa55b12_47_flash_fwd_hdim64_256_fp16_split_softcap_sm90_cu_ceb34e2a_33504cuda3std6ranges3__45__cpo4swapE
	.align		8
        /*0040*/ 	.dword	_ZN83_INTERNAL_afa55b12_47_flash_fwd_hdim64_256_fp16_split_softcap_sm90_cu_ceb34e2a_33504cuda3std6ranges3__45__cpo9iter_moveE
	.align		8
        /*0048*/ 	.dword	_ZN83_INTERNAL_afa55b12_47_flash_fwd_hdim64_256_fp16_split_softcap_sm90_cu_ceb34e2a_33504cute7productE
	.align		8
        /*0050*/ 	.dword	_ZN83_INTERNAL_afa55b12_47_flash_fwd_hdim64_256_fp16_split_softcap_sm90_cu_ceb34e2a_33504cute1_E


//--------------------- .text._ZN7cutlass13device_kernelIN5flash11enable_sm90INS1_16FlashAttnFwdSm90INS1_25CollectiveMainloopFwdSm90ILi2EN4cute5tupleIJNS5_1CILi1EEES8_S8_EEENS6_IJNS7_ILi128EEENS7_ILi96EEENS7_ILi64EEEEEELi256ENS_6half_tEfNS_4arch4Sm90ELb0ELb0ELb1ELb0ELb0ELb0ELb0ELb1ELb0ELb1ELb1ELb0EEENS1_21CollectiveEpilogueFwdINS6_IJSA_NS7_ILi256EEESB_EEES9_SE_SG_Li256ELb0ELb1ELb1ELb0EEENS1_19SingleTileSchedulerILb0ELb1ELb1ELi128EEEEEEEEEvNT_6ParamsE --------------------------
	.section	.text._ZN7cutlass13device_kernelIN5flash11enable_sm90INS1_16FlashAttnFwdSm90INS1_25CollectiveMainloopFwdSm90ILi2EN4cute5tupleIJNS5_1CILi1EEES8_S8_EEENS6_IJNS7_ILi128EEENS7_ILi96EEENS7_ILi64EEEEEELi256ENS_6half_tEfNS_4arch4Sm90ELb0ELb0ELb1ELb0ELb0ELb0ELb0ELb1ELb0ELb1ELb1ELb0EEENS1_21CollectiveEpilogueFwdINS6_IJSA_NS7_ILi256EEESB_EEES9_SE_SG_Li256ELb0ELb1ELb1ELb0EEENS1_19SingleTileSchedulerILb0ELb1ELb1ELi128EEEEEEEEEvNT_6ParamsE,"ax",@progbits
	.align	128
.text._ZN7cutlass13device_kernelIN5flash11enable_sm90INS1_16FlashAttnFwdSm90INS1_25CollectiveMainloopFwdSm90ILi2EN4cute5tupleIJNS5_1CILi1EEES8_S8_EEENS6_IJNS7_ILi128EEENS7_ILi96EEENS7_ILi64EEEEEELi256ENS_6half_tEfNS_4arch4Sm90ELb0ELb0ELb1ELb0ELb0ELb0ELb0ELb1ELb0ELb1ELb1ELb0EEENS1_21CollectiveEpilogueFwdINS6_IJSA_NS7_ILi256EEESB_EEES9_SE_SG_Li256ELb0ELb1ELb1ELb0EEENS1_19SingleTileSchedulerILb0ELb1ELb1ELi128EEEEEEEEEvNT_6ParamsE:
        .type           _ZN7cutlass13device_kernelIN5flash11enable_sm90INS1_16FlashAttnFwdSm90INS1_25CollectiveMainloopFwdSm90ILi2EN4cute5tupleIJNS5_1CILi1EEES8_S8_EEENS6_IJNS7_ILi128EEENS7_ILi96EEENS7_ILi64EEEEEELi256ENS_6half_tEfNS_4arch4Sm90ELb0ELb0ELb1ELb0ELb0ELb0ELb0ELb1ELb0ELb1ELb1ELb0EEENS1_21CollectiveEpilogueFwdINS6_IJSA_NS7_ILi256EEESB_EEES9_SE_SG_Li256ELb0ELb1ELb1ELb0EEENS1_19SingleTileSchedulerILb0ELb1ELb1ELi128EEEEEEEEEvNT_6ParamsE,@function
        .size           _ZN7cutlass13device_kernelIN5flash11enable_sm90INS1_16FlashAttnFwdSm90INS1_25CollectiveMainloopFwdSm90ILi2EN4cute5tupleIJNS5_1CILi1EEES8_S8_EEENS6_IJNS7_ILi128EEENS7_ILi96EEENS7_ILi64EEEEEELi256ENS_6half_tEfNS_4arch4Sm90ELb0ELb0ELb1ELb0ELb0ELb0ELb0ELb1ELb0ELb1ELb1ELb0EEENS1_21CollectiveEpilogueFwdINS6_IJSA_NS7_ILi256EEESB_EEES9_SE_SG_Li256ELb0ELb1ELb1ELb0EEENS1_19SingleTileSchedulerILb0ELb1ELb1ELi128EEEEEEEEEvNT_6ParamsE,(.L_x_18 - _ZN7cutlass13device_kernelIN5flash11enable_sm90INS1_16FlashAttnFwdSm90INS1_25CollectiveMainloopFwdSm90ILi2EN4cute5tupleIJNS5_1CILi1EEES8_S8_EEENS6_IJNS7_ILi128EEENS7_ILi96EEENS7_ILi64EEEEEELi256ENS_6half_tEfNS_4arch4Sm90ELb0ELb0ELb1ELb0ELb0ELb0ELb0ELb1ELb0ELb1ELb1ELb0EEENS1_21CollectiveEpilogueFwdINS6_IJSA_NS7_ILi256EEESB_EEES9_SE_SG_Li256ELb0ELb1ELb1ELb0EEENS1_19SingleTileSchedulerILb0ELb1ELb1ELi128EEEEEEEEEvNT_6ParamsE)
        .other          _ZN7cutlass13device_kernelIN5flash11enable_sm90INS1_16FlashAttnFwdSm90INS1_25CollectiveMainloopFwdSm90ILi2EN4cute5tupleIJNS5_1CILi1EEES8_S8_EEENS6_IJNS7_ILi128EEENS7_ILi96EEENS7_ILi64EEEEEELi256ENS_6half_tEfNS_4arch4Sm90ELb0ELb0ELb1ELb0ELb0ELb0ELb0ELb1ELb0ELb1ELb1ELb0EEENS1_21CollectiveEpilogueFwdINS6_IJSA_NS7_ILi256EEESB_EEES9_SE_SG_Li256ELb0ELb1ELb1ELb0EEENS1_19SingleTileSchedulerILb0ELb1ELb1ELi128EEEEEEEEEvNT_6ParamsE,@"STO_CUDA_ENTRY STV_DEFAULT"
_ZN7cutlass13device_kernelIN5flash11enable_sm90INS1_16FlashAttnFwdSm90INS1_25CollectiveMainloopFwdSm90ILi2EN4cute5tupleIJNS5_1CILi1EEES8_S8_EEENS6_IJNS7_ILi128EEENS7_ILi96EEENS7_ILi64EEEEEELi256ENS_6half_tEfNS_4arch4Sm90ELb0ELb0ELb1ELb0ELb0ELb0ELb0ELb1ELb0ELb1ELb1ELb0EEENS1_21CollectiveEpilogueFwdINS6_IJSA_NS7_ILi256EEESB_EEES9_SE_SG_Li256ELb0ELb1ELb1ELb0EEENS1_19SingleTileSchedulerILb0ELb1ELb1ELi128EEEEEEEEEvNT_6ParamsE:
[----:B------:R-:W-:Y:S01]  /*0000*/  LDC R1, c[0x0][0x37c] ;  /* 0x0000df00ff017b82 */ /* 0x000fe20000000800 */
[----:B------:R-:W-:Y:S05]  /*0010*/  EXIT ;  /* 0x000000000000794d */ /* 0x000fea0003800000 */
.L_x_0:
[----:B------:R-:W-:-:S00]  /*0020*/  BRA `(.L_x_0) ;  /* 0xfffffffc00fc7947 */ /* 0x000fc0000383ffff */
[----:B------:R-:W-:-:S00]  /*0030*/  NOP ;  /* 0x0000000000007918 */ /* 0x000fc00000000000 */
        /* <DEDUP_REMOVED lines=12> */
.L_x_18:


//--------------------- .text._ZN7cutlass13device_kernelIN5flash11enable_sm90INS1_16FlashAttnFwdSm90INS1_25CollectiveMainloopFwdSm90ILi2EN4cute5tupleIJNS5_1CILi1EEES8_S8_EEENS6_IJNS7_ILi128EEENS7_ILi96EEENS7_ILi64EEEEEELi256ENS_6half_tEfNS_4arch4Sm90ELb0ELb0ELb1ELb0ELb0ELb0ELb1ELb1ELb0ELb1ELb1ELb0EEENS1_21CollectiveEpilogueFwdINS6_IJSA_NS7_ILi256EEESB_EEES9_SE_SG_Li256ELb0ELb1ELb1ELb0EEENS1_19SingleTileSchedulerILb0ELb1ELb1ELi128EEEEEEEEEvNT_6ParamsE --------------------------
	.section	.text._ZN7cutlass13device_kernelIN5flash11enable_sm90INS1_16FlashAttnFwdSm90INS1_25CollectiveMainloopFwdSm90ILi2EN4cute5tupleIJNS5_1CILi1EEES8_S8_EEENS6_IJNS7_ILi128EEENS7_ILi96EEENS7_ILi64EEEEEELi256ENS_6half_tEfNS_4arch4Sm90ELb0ELb0ELb1ELb0ELb0ELb0ELb1ELb1ELb0ELb1ELb1ELb0EEENS1_21CollectiveEpilogueFwdINS6_IJSA_NS7_ILi256EEESB_EEES9_SE_SG_Li256ELb0ELb1ELb1ELb0EEENS1_19SingleTileSchedulerILb0ELb1ELb1ELi128EEEEEEEEEvNT_6ParamsE,"ax",@progbits
	.align	128
.text._ZN7cutlass13device_kernelIN5flash11enable_sm90INS1_16FlashAttnFwdSm90INS1_25CollectiveMainloopFwdSm90ILi2EN4cute5tupleIJNS5_1CILi1EEES8_S8_EEENS6_IJNS7_ILi128EEENS7_ILi96EEENS7_ILi64EEEEEELi256ENS_6half_tEfNS_4arch4Sm90ELb0ELb0ELb1ELb0ELb0ELb0ELb1ELb1ELb0ELb1ELb1ELb0EEENS1_21CollectiveEpilogueFwdINS6_IJSA_NS7_ILi256EEESB_EEES9_SE_SG_Li256ELb0ELb1ELb1ELb0EEENS1_19SingleTileSchedulerILb0ELb1ELb1ELi128EEEEEEEEEvNT_6ParamsE:
        .type           _ZN7cutlass13device_kernelIN5flash11enable_sm90INS1_16FlashAttnFwdSm90INS1_25CollectiveMainloopFwdSm90ILi2EN4cute5tupleIJNS5_1CILi1EEES8_S8_EEENS6_IJNS7_ILi128EEENS7_ILi96EEENS7_ILi64EEEEEELi256ENS_6half_tEfNS_4arch4Sm90ELb0ELb0ELb1ELb0ELb0ELb0ELb1ELb1ELb0ELb1ELb1ELb0EEENS1_21CollectiveEpilogueFwdINS6_IJSA_NS7_ILi256EEESB_EEES9_SE_SG_Li256ELb0ELb1ELb1ELb0EEENS1_19SingleTileSchedulerILb0ELb1ELb1ELi128EEEEEEEEEvNT_6ParamsE,@function
        .size           _ZN7cutlass13device_kernelIN5flash11enable_sm90INS1_16FlashAttnFwdSm90INS1_25CollectiveMainloopFwdSm90ILi2EN4cute5tupleIJNS5_1CILi1EEES8_S8_EEENS6_IJNS7_ILi128EEENS7_ILi96EEENS7_ILi64EEEEEELi256ENS_6half_tEfNS_4arch4Sm90ELb0ELb0ELb1ELb0ELb0ELb0ELb1ELb1ELb0ELb1ELb1ELb0EEENS1_21CollectiveEpilogueFwdINS6_IJSA_NS7_ILi256EEESB_EEES9_SE_SG_Li256ELb0ELb1ELb1ELb0EEENS1_19SingleTileSchedulerILb0ELb1ELb1ELi128EEEEEEEEEvNT_6ParamsE,(.L_x_19 - _ZN7cutlass13device_kernelIN5flash11enable_sm90INS1_16FlashAttnFwdSm90INS1_25CollectiveMainloopFwdSm90ILi2EN4cute5tupleIJNS5_1CILi1EEES8_S8_EEENS6_IJNS7_ILi128EEENS7_ILi96EEENS7_ILi64EEEEEELi256ENS_6half_tEfNS_4arch4Sm90ELb0ELb0ELb1ELb0ELb0ELb0ELb1ELb1ELb0ELb1ELb1ELb0EEENS1_21CollectiveEpilogueFwdINS6_IJSA_NS7_ILi256EEESB_EEES9_SE_SG_Li256ELb0ELb1ELb1ELb0EEENS1_19SingleTileSchedulerILb0ELb1ELb1ELi128EEEEEEEEEvNT_6ParamsE)
        .other          _ZN7cutlass13device_kernelIN5flash11enable_sm90INS1_16FlashAttnFwdSm90INS1_25CollectiveMainloopFwdSm90ILi2EN4cute5tupleIJNS5_1CILi1EEES8_S8_EEENS6_IJNS7_ILi128EEENS7_ILi96EEENS7_ILi64EEEEEELi256ENS_6half_tEfNS_4arch4Sm90ELb0ELb0ELb1ELb0ELb0ELb0ELb1ELb1ELb0ELb1ELb1ELb0EEENS1_21CollectiveEpilogueFwdINS6_IJSA_NS7_ILi256EEESB_EEES9_SE_SG_Li256ELb0ELb1ELb1ELb0EEENS1_19SingleTileSchedulerILb0ELb1ELb1ELi128EEEEEEEEEvNT_6ParamsE,@"STO_CUDA_ENTRY STV_DEFAULT"
_ZN7cutlass13device_kernelIN5flash11enable_sm90INS1_16FlashAttnFwdSm90INS1_25CollectiveMainloopFwdSm90ILi2EN4cute5tupleIJNS5_1CILi1EEES8_S8_EEENS6_IJNS7_ILi128EEENS7_ILi96EEENS7_ILi64EEEEEELi256ENS_6half_tEfNS_4arch4Sm90ELb0ELb0ELb1ELb0ELb0ELb0ELb1ELb1ELb0ELb1ELb1ELb0EEENS1_21CollectiveEpilogueFwdINS6_IJSA_NS7_ILi256EEESB_EEES9_SE_SG_Li256ELb0ELb1ELb1ELb0EEENS1_19SingleTileSchedulerILb0ELb1ELb1ELi128EEEEEEEEEvNT_6ParamsE:
[----:B------:R-:W-:Y:S01]  /*0000*/  LDC R1, c[0x0][0x37c] ;  /* 0x0000df00ff017b82 */ /* 0x000fe20000000800 */
[----:B------:R-:W-:Y:S05]  /*0010*/  EXIT ;  /* 0x000000000000794d */ /* 0x000fea0003800000 */
.L_x_1:
        /* <DEDUP_REMOVED lines=14> */
.L_x_19:


//--------------------- .text._ZN7cutlass13device_kernelIN5flash11enable_sm90INS1_16FlashAttnFwdSm90INS1_25CollectiveMainloopFwdSm90ILi2EN4cute5tupleIJNS5_1CILi1EEES8_S8_EEENS6_IJNS7_ILi128EEENS7_ILi96EEENS7_ILi64EEEEEELi256ENS_6half_tEfNS_4arch4Sm90ELb0ELb0ELb1ELb1ELb0ELb0ELb0ELb1ELb0ELb1ELb1ELb0EEENS1_21CollectiveEpilogueFwdINS6_IJSA_NS7_ILi256EEESB_EEES9_SE_SG_Li256ELb1ELb1ELb1ELb0EEENS1_36VarlenDynamicPersistentTileSchedulerILi128ELi96ELi256ELi128ELb1ELb1ELb1ELb0ELb1ELb1EEEEEEEEEvNT_6ParamsE --------------------------
	.section	.text._ZN7cutlass13device_kernelIN5flash11enable_sm90INS1_16FlashAttnFwdSm90INS1_25CollectiveMainloopFwdSm90ILi2EN4cute5tupleIJNS5_1CILi1EEES8_S8_EEENS6_IJNS7_ILi128EEENS7_ILi96EEENS7_ILi64EEEEEELi256ENS_6half_tEfNS_4arch4Sm90ELb0ELb0ELb1ELb1ELb0ELb0ELb0ELb1ELb0ELb1ELb1ELb0EEENS1_21CollectiveEpilogueFwdINS6_IJSA_NS7_ILi256EEESB_EEES9_SE_SG_Li256ELb1ELb1ELb1ELb0EEENS1_36VarlenDynamicPersistentTileSchedulerILi128ELi96ELi256ELi128ELb1ELb1ELb1ELb0ELb1ELb1EEEEEEEEEvNT_6ParamsE,"ax",@progbits
	.align	128
.text._ZN7cutlass13device_kernelIN5flash11enable_sm90INS1_16FlashAttnFwdSm90INS1_25CollectiveMainloopFwdSm90ILi2EN4cute5tupleIJNS5_1CILi1EEES8_S8_EEENS6_IJNS7_ILi128EEENS7_ILi96EEENS7_ILi64EEEEEELi256ENS_6half_tEfNS_4arch4Sm90ELb0ELb0ELb1ELb1ELb0ELb0ELb0ELb1ELb0ELb1ELb1ELb0EEENS1_21CollectiveEpilogueFwdINS6_IJSA_NS7_ILi256EEESB_EEES9_SE_SG_Li256ELb1ELb1ELb1ELb0EEENS1_36VarlenDynamicPersistentTileSchedulerILi128ELi96ELi256ELi128ELb1ELb1ELb1ELb0ELb1ELb1EEEEEEEEEvNT_6ParamsE:
        .type           _ZN7cutlass13device_kernelIN5flash11enable_sm90INS1_16FlashAttnFwdSm90INS1_25CollectiveMainloopFwdSm90ILi2EN4cute5tupleIJNS5_1CILi1EEES8_S8_EEENS6_IJNS7_ILi128EEENS7_ILi96EEENS7_ILi64EEEEEELi256ENS_6half_tEfNS_4arch4Sm90ELb0ELb0ELb1ELb1ELb0ELb0ELb0ELb1ELb0ELb1ELb1ELb0EEENS1_21CollectiveEpilogueFwdINS6_IJSA_NS7_ILi256EEESB_EEES9_SE_SG_Li256ELb1ELb1ELb1ELb0EEENS1_36VarlenDynamicPersistentTileSchedulerILi128ELi96ELi256ELi128ELb1ELb1ELb1ELb0ELb1ELb1EEEEEEEEEvNT_6ParamsE,@function
        .size           _ZN7cutlass13device_kernelIN5flash11enable_sm90INS1_16FlashAttnFwdSm90INS1_25CollectiveMainloopFwdSm90ILi2EN4cute5tupleIJNS5_1CILi1EEES8_S8_EEENS6_IJNS7_ILi128EEENS7_ILi96EEENS7_ILi64EEEEEELi256ENS_6half_tEfNS_4arch4Sm90ELb0ELb0ELb1ELb1ELb0ELb0ELb0ELb1ELb0ELb1ELb1ELb0EEENS1_21CollectiveEpilogueFwdINS6_IJSA_NS7_ILi256EEESB_EEES9_SE_SG_Li256ELb1ELb1ELb1ELb0EEENS1_36VarlenDynamicPersistentTileSchedulerILi128ELi96ELi256ELi128ELb1ELb1ELb1ELb0ELb1ELb1EEEEEEEEEvNT_6ParamsE,(.L_x_20 - _ZN7cutlass13device_kernelIN5flash11enable_sm90INS1_16FlashAttnFwdSm90INS1_25CollectiveMainloopFwdSm90ILi2EN4cute5tupleIJNS5_1CILi1EEES8_S8_EEENS6_IJNS7_ILi128EEENS7_ILi96EEENS7_ILi64EEEEEELi256ENS_6half_tEfNS_4arch4Sm90ELb0ELb0ELb1ELb1ELb0ELb0ELb0ELb1ELb0ELb1ELb1ELb0EEENS1_21CollectiveEpilogueFwdINS6_IJSA_NS7_ILi256EEESB_EEES9_SE_SG_Li256ELb1ELb1ELb1ELb0EEENS1_36VarlenDynamicPersistentTileSchedulerILi128ELi96ELi256ELi128ELb1ELb1ELb1ELb0ELb1ELb1EEEEEEEEEvNT_6ParamsE)
        .other          _ZN7cutlass13device_kernelIN5flash11enable_sm90INS1_16FlashAttnFwdSm90INS1_25CollectiveMainloopFwdSm90ILi2EN4cute5tupleIJNS5_1CILi1EEES8_S8_EEENS6_IJNS7_ILi128EEENS7_ILi96EEENS7_ILi64EEEEEELi256ENS_6half_tEfNS_4arch4Sm90ELb0ELb0ELb1ELb1ELb0ELb0ELb0ELb1ELb0ELb1ELb1ELb0EEENS1_21CollectiveEpilogueFwdINS6_IJSA_NS7_ILi256EEESB_EEES9_SE_SG_Li256ELb1ELb1ELb1ELb0EEENS1_36VarlenDynamicPersistentTileSchedulerILi128ELi96ELi256ELi128ELb1ELb1ELb1ELb0ELb1ELb1EEEEEEEEEvNT_6ParamsE,@"STO_CUDA_ENTRY STV_DEFAULT"
_ZN7cutlass13device_kernelIN5flash11enable_sm90INS1_16FlashAttnFwdSm90INS1_25CollectiveMainloopFwdSm90ILi2EN4cute5tupleIJNS5_1CILi1EEES8_S8_EEENS6_IJNS7_ILi128EEENS7_ILi96EEENS7_ILi64EEEEEELi256ENS_6half_tEfNS_4arch4Sm90ELb0ELb0ELb1ELb1ELb0ELb0ELb0ELb1ELb0ELb1ELb1ELb0EEENS1_21CollectiveEpilogueFwdINS6_IJSA_NS7_ILi256EEESB_EEES9_SE_SG_Li256ELb1ELb1ELb1ELb0EEENS1_36VarlenDynamicPersistentTileSchedulerILi128ELi96ELi256ELi128ELb1ELb1ELb1ELb0ELb1ELb1EEEEEEEEEvNT_6ParamsE:
[----:B------:R-:W-:Y:S01]  /*0000*/  LDC R1, c[0x0][0x37c] ;  /* 0x0000df00ff017b82 */ /* 0x000fe20000000800 */
[----:B------:R-:W-:Y:S05]  /*0010*/  EXIT ;  /* 0x000000000000794d */ /* 0x000fea0003800000 */
.L_x_2:
        /* <DEDUP_REMOVED lines=14> */
.L_x_20:


//--------------------- .text._ZN7cutlass13device_kernelIN5flash11enable_sm90INS1_16FlashAttnFwdSm90INS1_25CollectiveMainloopFwdSm90ILi2EN4cute5tupleIJNS5_1CILi1EEES8_S8_EEENS6_IJNS7_ILi128EEENS7_ILi96EEENS7_ILi64EEEEEELi256ENS_6half_tEfNS_4arch4Sm90ELb0ELb0ELb1ELb1ELb0ELb1ELb0ELb1ELb0ELb1ELb1ELb0EEENS1_21CollectiveEpilogueFwdINS6_IJSA_NS7_ILi256EEESB_EEES9_SE_SG_Li256ELb1ELb1ELb1ELb0EEENS1_36VarlenDynamicPersistentTileSchedulerILi128ELi96ELi256ELi128ELb1ELb1ELb1ELb0ELb1ELb1EEEEEEEEEvNT_6ParamsE --------------------------
	.section	.text._ZN7cutlass13device_kernelIN5flash11enable_sm90INS1_16FlashAttnFwdSm90INS1_25CollectiveMainloopFwdSm90ILi2EN4cute5tupleIJNS5_1CILi1EEES8_S8_EEENS6_IJNS7_ILi128EEENS7_ILi96EEENS7_ILi64EEEEEELi256ENS_6half_tEfNS_4arch4Sm90ELb0ELb0ELb1ELb1ELb0ELb1ELb0ELb1ELb0ELb1ELb1ELb0EEENS1_21CollectiveEpilogueFwdINS6_IJSA_NS7_ILi256EEESB_EEES9_SE_SG_Li256ELb1ELb1ELb1ELb0EEENS1_36VarlenDynamicPersistentTileSchedulerILi128ELi96ELi256ELi128ELb1ELb1ELb1ELb0ELb1ELb1EEEEEEEEEvNT_6ParamsE,"ax",@progbits
	.align	128
.text._ZN7cutlass13device_kernelIN5flash11enable_sm90INS1_16FlashAttnFwdSm90INS1_25CollectiveMainloopFwdSm90ILi2EN4cute5tupleIJNS5_1CILi1EEES8_S8_EEENS6_IJNS7_ILi128EEENS7_ILi96EEENS7_ILi64EEEEEELi256ENS_6half_tEfNS_4arch4Sm90ELb0ELb0ELb1ELb1ELb0ELb1ELb0ELb1ELb0ELb1ELb1ELb0EEENS1_21CollectiveEpilogueFwdINS6_IJSA_NS7_ILi256EEESB_EEES9_SE_SG_Li256ELb1ELb1ELb1ELb0EEENS1_36VarlenDynamicPersistentTileSchedulerILi128ELi96ELi256ELi128ELb1ELb1ELb1ELb0ELb1ELb1EEEEEEEEEvNT_6ParamsE:
        .type           _ZN7cutlass13device_kernelIN5flash11enable_sm90INS1_16FlashAttnFwdSm90INS1_25CollectiveMainloopFwdSm90ILi2EN4cute5tupleIJNS5_1CILi1EEES8_S8_EEENS6_IJNS7_ILi128EEENS7_ILi96EEENS7_ILi64EEEEEELi256ENS_6half_tEfNS_4arch4Sm90ELb0ELb0ELb1ELb1ELb0ELb1ELb0ELb1ELb0ELb1ELb1ELb0EEENS1_21CollectiveEpilogueFwdINS6_IJSA_NS7_ILi256EEESB_EEES9_SE_SG_Li256ELb1ELb1ELb1ELb0EEENS1_36VarlenDynamicPersistentTileSchedulerILi128ELi96ELi256ELi128ELb1ELb1ELb1ELb0ELb1ELb1EEEEEEEEEvNT_6ParamsE,@function
        .size           _ZN7cutlass13device_kernelIN5flash11enable_sm90INS1_16FlashAttnFwdSm90INS1_25CollectiveMainloopFwdSm90ILi2EN4cute5tupleIJNS5_1CILi1EEES8_S8_EEENS6_IJNS7_ILi128EEENS7_ILi96EEENS7_ILi64EEEEEELi256ENS_6half_tEfNS_4arch4Sm90ELb0ELb0ELb1ELb1ELb0ELb1ELb0ELb1ELb0ELb1ELb1ELb0EEENS1_21CollectiveEpilogueFwdINS6_IJSA_NS7_ILi256EEESB_EEES9_SE_SG_Li256ELb1ELb1ELb1ELb0EEENS1_36VarlenDynamicPersistentTileSchedulerILi128ELi96ELi256ELi128ELb1ELb1ELb1ELb0ELb1ELb1EEEEEEEEEvNT_6ParamsE,(.L_x_21 - _ZN7cutlass13device_kernelIN5flash11enable_sm90INS1_16FlashAttnFwdSm90INS1_25CollectiveMainloopFwdSm90ILi2EN4cute5tupleIJNS5_1CILi1EEES8_S8_EEENS6_IJNS7_ILi128EEENS7_ILi96EEENS7_ILi64EEEEEELi256ENS_6half_tEfNS_4arch4Sm90ELb0ELb0ELb1ELb1ELb0ELb1ELb0ELb1ELb0ELb1ELb1ELb0EEENS1_21CollectiveEpilogueFwdINS6_IJSA_NS7_ILi256EEESB_EEES9_SE_SG_Li256ELb1ELb1ELb1ELb0EEENS1_36VarlenDynamicPersistentTileSchedulerILi128ELi96ELi256ELi128ELb1ELb1ELb1ELb0ELb1ELb1EEEEEEEEEvNT_6ParamsE)
        .other          _ZN7cutlass13device_kernelIN5flash11enable_sm90INS1_16FlashAttnFwdSm90INS1_25CollectiveMainloopFwdSm90ILi2EN4cute5tupleIJNS5_1CILi1EEES8_S8_EEENS6_IJNS7_ILi128EEENS7_ILi96EEENS7_ILi64EEEEEELi256ENS_6half_tEfNS_4arch4Sm90ELb0ELb0ELb1ELb1ELb0ELb1ELb0ELb1ELb0ELb1ELb1ELb0EEENS1_21CollectiveEpilogueFwdINS6_IJSA_NS7_ILi256EEESB_EEES9_SE_SG_Li256ELb1ELb1ELb1ELb0EEENS1_36VarlenDynamicPersistentTileSchedulerILi128ELi96ELi256ELi128ELb1ELb1ELb1ELb0ELb1ELb1EEEEEEEEEvNT_6ParamsE,@"STO_CUDA_ENTRY STV_DEFAULT"
_ZN7cutlass13device_kernelIN5flash11enable_sm90INS1_16FlashAttnFwdSm90INS1_25CollectiveMainloopFwdSm90ILi2EN4cute5tupleIJNS5_1CILi1EEES8_S8_EEENS6_IJNS7_ILi128EEENS7_ILi96EEENS7_ILi64EEEEEELi256ENS_6half_tEfNS_4arch4Sm90ELb0ELb0ELb1ELb1ELb0ELb1ELb0ELb1ELb0ELb1ELb1ELb0EEENS1_21CollectiveEpilogueFwdINS6_IJSA_NS7_ILi256EEESB_EEES9_SE_SG_Li256ELb1ELb1ELb1ELb0EEENS1_36VarlenDynamicPersistentTileSchedulerILi128ELi96ELi256ELi128ELb1ELb1ELb1ELb0ELb1ELb1EEEEEEEEEvNT_6ParamsE:
[----:B------:R-:W-:Y:S01]  /*0000*/  LDC R1, c[0x0][0x37c] ;  /* 0x0000df00ff017b82 */ /* 0x000fe20000000800 */
[----:B------:R-:W-:Y:S05]  /*0010*/  EXIT ;  /* 0x000000000000794d */ /* 0x000fea0003800000 */
.L_x_3:
        /* <DEDUP_REMOVED lines=14> */
.L_x_21:


//--------------------- .text._ZN7cutlass13device_kernelIN5flash11enable_sm90INS1_16FlashAttnFwdSm90INS1_25CollectiveMainloopFwdSm90ILi2EN4cute5tupleIJNS5_1CILi1EEES8_S8_EEENS6_IJNS7_ILi128EEENS7_ILi96EEENS7_ILi64EEEEEELi256ENS_6half_tEfNS_4arch4Sm90ELb0ELb0ELb1ELb1ELb0ELb0ELb1ELb1ELb0ELb1ELb1ELb0EEENS1_21CollectiveEpilogueFwdINS6_IJSA_NS7_ILi256EEESB_EEES9_SE_SG_Li256ELb1ELb1ELb1ELb0EEENS1_36VarlenDynamicPersistentTileSchedulerILi128ELi96ELi256ELi128ELb1ELb1ELb1ELb0ELb1ELb1EEEEEEEEEvNT_6ParamsE --------------------------
	.section	.text._ZN7cutlass13device_kernelIN5flash11enable_sm90INS1_16FlashAttnFwdSm90INS1_25CollectiveMainloopFwdSm90ILi2EN4cute5tupleIJNS5_1CILi1EEES8_S8_EEENS6_IJNS7_ILi128EEENS7_ILi96EEENS7_ILi64EEEEEELi256ENS_6half_tEfNS_4arch4Sm90ELb0ELb0ELb1ELb1ELb0ELb0ELb1ELb1ELb0ELb1ELb1ELb0EEENS1_21CollectiveEpilogueFwdINS6_IJSA_NS7_ILi256EEESB_EEES9_SE_SG_Li256ELb1ELb1ELb1ELb0EEENS1_36VarlenDynamicPersistentTileSchedulerILi128ELi96ELi256ELi128ELb1ELb1ELb1ELb0ELb1ELb1EEEEEEEEEvNT_6ParamsE,"ax",@progbits
	.align	128
.text._ZN7cutlass13device_kernelIN5flash11enable_sm90INS1_16FlashAttnFwdSm90INS1_25CollectiveMainloopFwdSm90ILi2EN4cute5tupleIJNS5_1CILi1EEES8_S8_EEENS6_IJNS7_ILi128EEENS7_ILi96EEENS7_ILi64EEEEEELi256ENS_6half_tEfNS_4arch4Sm90ELb0ELb0ELb1ELb1ELb0ELb0ELb1ELb1ELb0ELb1ELb1ELb0EEENS1_21CollectiveEpilogueFwdINS6_IJSA_NS7_ILi256EEESB_EEES9_SE_SG_Li256ELb1ELb1ELb1ELb0EEENS1_36VarlenDynamicPersistentTileSchedulerILi128ELi96ELi256ELi128ELb1ELb1ELb1ELb0ELb1ELb1EEEEEEEEEvNT_6ParamsE:
        .type           _ZN7cutlass13device_kernelIN5flash11enable_sm90INS1_16FlashAttnFwdSm90INS1_25CollectiveMainloopFwdSm90ILi2EN4cute5tupleIJNS5_1CILi1EEES8_S8_EEENS6_IJNS7_ILi128EEENS7_ILi96EEENS7_ILi64EEEEEELi256ENS_6half_tEfNS_4arch4Sm90ELb0ELb0ELb1ELb1ELb0ELb0ELb1ELb1ELb0ELb1ELb1ELb0EEENS1_21CollectiveEpilogueFwdINS6_IJSA_NS7_ILi256EEESB_EEES9_SE_SG_Li256ELb1ELb1ELb1ELb0EEENS1_36VarlenDynamicPersistentTileSchedulerILi128ELi96ELi256ELi128ELb1ELb1ELb1ELb0ELb1ELb1EEEEEEEEEvNT_6ParamsE,@function
        .size           _ZN7cutlass13device_kernelIN5flash11enable_sm90INS1_16FlashAttnFwdSm90INS1_25CollectiveMainloopFwdSm90ILi2EN4cute5tupleIJNS5_1CILi1EEES8_S8_EEENS6_IJNS7_ILi128EEENS7_ILi96EEENS7_ILi64EEEEEELi256ENS_6half_tEfNS_4arch4Sm90ELb0ELb0ELb1ELb1ELb0ELb0ELb1ELb1ELb0ELb1ELb1ELb0EEENS1_21CollectiveEpilogueFwdINS6_IJSA_NS7_ILi256EEESB_EEES9_SE_SG_Li256ELb1ELb1ELb1ELb0EEENS1_36VarlenDynamicPersistentTileSchedulerILi128ELi96ELi256ELi128ELb1ELb1ELb1ELb0ELb1ELb1EEEEEEEEEvNT_6ParamsE,(.L_x_22 - _ZN7cutlass13device_kernelIN5flash11enable_sm90INS1_16FlashAttnFwdSm90INS1_25CollectiveMainloopFwdSm90ILi2EN4cute5tupleIJNS5_1CILi1EEES8_S8_EEENS6_IJNS7_ILi128EEENS7_ILi96EEENS7_ILi64EEEEEELi256ENS_6half_tEfNS_4arch4Sm90ELb0ELb0ELb1ELb1ELb0ELb0ELb1ELb1ELb0ELb1ELb1ELb0EEENS1_21CollectiveEpilogueFwdINS6_IJSA_NS7_ILi256EEESB_EEES9_SE_SG_Li256ELb1ELb1ELb1ELb0EEENS1_36VarlenDynamicPersistentTileSchedulerILi128ELi96ELi256ELi128ELb1ELb1ELb1ELb0ELb1ELb1EEEEEEEEEvNT_6ParamsE)
        .other          _ZN7cutlass13device_kernelIN5flash11enable_sm90INS1_16FlashAttnFwdSm90INS1_25CollectiveMainloopFwdSm90ILi2EN4cute5tupleIJNS5_1CILi1EEES8_S8_EEENS6_IJNS7_ILi128EEENS7_ILi96EEENS7_ILi64EEEEEELi256ENS_6half_tEfNS_4arch4Sm90ELb0ELb0ELb1ELb1ELb0ELb0ELb1ELb1ELb0ELb1ELb1ELb0EEENS1_21CollectiveEpilogueFwdINS6_IJSA_NS7_ILi256EEESB_EEES9_SE_SG_Li256ELb1ELb1ELb1ELb0EEENS1_36VarlenDynamicPersistentTileSchedulerILi128ELi96ELi256ELi128ELb1ELb1ELb1ELb0ELb1ELb1EEEEEEEEEvNT_6ParamsE,@"STO_CUDA_ENTRY STV_DEFAULT"
_ZN7cutlass13device_kernelIN5flash11enable_sm90INS1_16FlashAttnFwdSm90INS1_25CollectiveMainloopFwdSm90ILi2EN4cute5tupleIJNS5_1CILi1EEES8_S8_EEENS6_IJNS7_ILi128EEENS7_ILi96EEENS7_ILi64EEEEEELi256ENS_6half_tEfNS_4arch4Sm90ELb0ELb0ELb1ELb1ELb0ELb0ELb1ELb1ELb0ELb1ELb1ELb0EEENS1_21CollectiveEpilogueFwdINS6_IJSA_NS7_ILi256EEESB_EEES9_SE_SG_Li256ELb1ELb1ELb1ELb0EEENS1_36VarlenDynamicPersistentTileSchedulerILi128ELi96ELi256ELi128ELb1ELb1ELb1ELb0ELb1ELb1EEEEEEEEEvNT_6ParamsE:
[----:B------:R-:W-:Y:S01]  /*0000*/  LDC R1, c[0x0][0x37c] ;  /* 0x0000df00ff017b82 */ /* 0x000fe20000000800 */
[----:B------:R-:W-:Y:S05]  /*0010*/  EXIT ;  /* 0x000000000000794d */ /* 0x000fea0003800000 */
.L_x_4:
        /* <DEDUP_REMOVED lines=14> */
.L_x_22:


//--------------------- .text._ZN7cutlass13device_kernelIN5flash11enable_sm90INS1_16FlashAttnFwdSm90INS1_25CollectiveMainloopFwdSm90ILi2EN4cute5tupleIJNS5_1CILi1EEES8_S8_EEENS6_IJNS7_ILi128EEENS7_ILi96EEENS7_ILi64EEEEEELi256ENS_6half_tEfNS_4arch4Sm90ELb0ELb0ELb1ELb1ELb0ELb1ELb1ELb1ELb0ELb1ELb1ELb0EEENS1_21CollectiveEpilogueFwdINS6_IJSA_NS7_ILi256EEESB_EEES9_SE_SG_Li256ELb1ELb1ELb1ELb0EEENS1_36VarlenDynamicPersistentTileSchedulerILi128ELi96ELi256ELi128ELb1ELb1ELb1ELb0ELb1ELb1EEEEEEEEEvNT_6ParamsE --------------------------
	.section	.text._ZN7cutlass13device_kernelIN5flash11enable_sm90INS1_16FlashAttnFwdSm90INS1_25CollectiveMainloopFwdSm90ILi2EN4cute5tupleIJNS5_1CILi1EEES8_S8_EEENS6_IJNS7_ILi128EEENS7_ILi96EEENS7_ILi64EEEEEELi256ENS_6half_tEfNS_4arch4Sm90ELb0ELb0ELb1ELb1ELb0ELb1ELb1ELb1ELb0ELb1ELb1ELb0EEENS1_21CollectiveEpilogueFwdINS6_IJSA_NS7_ILi256EEESB_EEES9_SE_SG_Li256ELb1ELb1ELb1ELb0EEENS1_36VarlenDynamicPersistentTileSchedulerILi128ELi96ELi256ELi128ELb1ELb1ELb1ELb0ELb1ELb1EEEEEEEEEvNT_6ParamsE,"ax",@progbits
	.align	128
.text._ZN7cutlass13device_kernelIN5flash11enable_sm90INS1_16FlashAttnFwdSm90INS1_25CollectiveMainloopFwdSm90ILi2EN4cute5tupleIJNS5_1CILi1EEES8_S8_EEENS6_IJNS7_ILi128EEENS7_ILi96EEENS7_ILi64EEEEEELi256ENS_6half_tEfNS_4arch4Sm90ELb0ELb0ELb1ELb1ELb0ELb1ELb1ELb1ELb0ELb1ELb1ELb0EEENS1_21CollectiveEpilogueFwdINS6_IJSA_NS7_ILi256EEESB_EEES9_SE_SG_Li256ELb1ELb1ELb1ELb0EEENS1_36VarlenDynamicPersistentTileSchedulerILi128ELi96ELi256ELi128ELb1ELb1ELb1ELb0ELb1ELb1EEEEEEEEEvNT_6ParamsE:
        .type           _ZN7cutlass13device_kernelIN5flash11enable_sm90INS1_16FlashAttnFwdSm90INS1_25CollectiveMainloopFwdSm90ILi2EN4cute5tupleIJNS5_1CILi1EEES8_S8_EEENS6_IJNS7_ILi128EEENS7_ILi96EEENS7_ILi64EEEEEELi256ENS_6half_tEfNS_4arch4Sm90ELb0ELb0ELb1ELb1ELb0ELb1ELb1ELb1ELb0ELb1ELb1ELb0EEENS1_21CollectiveEpilogueFwdINS6_IJSA_NS7_ILi256EEESB_EEES9_SE_SG_Li256ELb1ELb1ELb1ELb0EEENS1_36VarlenDynamicPersistentTileSchedulerILi128ELi96ELi256ELi128ELb1ELb1ELb1ELb0ELb1ELb1EEEEEEEEEvNT_6ParamsE,@function
        .size           _ZN7cutlass13device_kernelIN5flash11enable_sm90INS1_16FlashAttnFwdSm90INS1_25CollectiveMainloopFwdSm90ILi2EN4cute5tupleIJNS5_1CILi1EEES8_S8_EEENS6_IJNS7_ILi128EEENS7_ILi96EEENS7_ILi64EEEEEELi256ENS_6half_tEfNS_4arch4Sm90ELb0ELb0ELb1ELb1ELb0ELb1ELb1ELb1ELb0ELb1ELb1ELb0EEENS1_21CollectiveEpilogueFwdINS6_IJSA_NS7_ILi256EEESB_EEES9_SE_SG_Li256ELb1ELb1ELb1ELb0EEENS1_36VarlenDynamicPersistentTileSchedulerILi128ELi96ELi256ELi128ELb1ELb1ELb1ELb0ELb1ELb1EEEEEEEEEvNT_6ParamsE,(.L_x_23 - _ZN7cutlass13device_kernelIN5flash11enable_sm90INS1_16FlashAttnFwdSm90INS1_25CollectiveMainloopFwdSm90ILi2EN4cute5tupleIJNS5_1CILi1EEES8_S8_EEENS6_IJNS7_ILi128EEENS7_ILi96EEENS7_ILi64EEEEEELi256ENS_6half_tEfNS_4arch4Sm90ELb0ELb0ELb1ELb1ELb0ELb1ELb1ELb1ELb0ELb1ELb1ELb0EEENS1_21CollectiveEpilogueFwdINS6_IJSA_NS7_ILi256EEESB_EEES9_SE_SG_Li256ELb1ELb1ELb1ELb0EEENS1_36VarlenDynamicPersistentTileSchedulerILi128ELi96ELi256ELi128ELb1ELb1ELb1ELb0ELb1ELb1EEEEEEEEEvNT_6ParamsE)
        .other          _ZN7cutlass13device_kernelIN5flash11enable_sm90INS1_16FlashAttnFwdSm90INS1_25CollectiveMainloopFwdSm90ILi2EN4cute5tupleIJNS5_1CILi1EEES8_S8_EEENS6_IJNS7_ILi128EEENS7_ILi96EEENS7_ILi64EEEEEELi256ENS_6half_tEfNS_4arch4Sm90ELb0ELb0ELb1ELb1ELb0ELb1ELb1ELb1ELb0ELb1ELb1ELb0EEENS1_21CollectiveEpilogueFwdINS6_IJSA_NS7_ILi256EEESB_EEES9_SE_SG_Li256ELb1ELb1ELb1ELb0EEENS1_36VarlenDynamicPersistentTileSchedulerILi128ELi96ELi256ELi128ELb1ELb1ELb1ELb0ELb1ELb1EEEEEEEEEvNT_6ParamsE,@"STO_CUDA_ENTRY STV_DEFAULT"
_ZN7cutlass13device_kernelIN5flash11enable_sm90INS1_16FlashAttnFwdSm90INS1_25CollectiveMainloopFwdSm90ILi2EN4cute5tupleIJNS5_1CILi1EEES8_S8_EEENS6_IJNS7_ILi128EEENS7_ILi96EEENS7_ILi64EEEEEELi256ENS_6half_tEfNS_4arch4Sm90ELb0ELb0ELb1ELb1ELb0ELb1ELb1ELb1ELb0ELb1ELb1ELb0EEENS1_21CollectiveEpilogueFwdINS6_IJSA_NS7_ILi256EEESB_EEES9_SE_SG_Li256ELb1ELb1ELb1ELb0EEENS1_36VarlenDynamicPersistentTileSchedulerILi128ELi96ELi256ELi128ELb1ELb1ELb1ELb0ELb1ELb1EEEEEEEEEvNT_6ParamsE:
[----:B------:R-:W-:Y:S01]  /*0000*/  LDC R1, c[0x0][0x37c] ;  /* 0x0000df00ff017b82 */ /* 0x000fe20000000800 */
[----:B------:R-:W-:Y:S05]  /*0010*/  EXIT ;  /* 0x000000000000794d */ /* 0x000fea0003800000 */
.L_x_5:
        /* <DEDUP_REMOVED lines=14> */
.L_x_23:


//--------------------- .text._ZN7cutlass13device_kernelIN5flash11enable_sm90INS1_16FlashAttnFwdSm90INS1_25CollectiveMainloopFwdSm90ILi2EN4cute5tupleIJNS5_1CILi1EEES8_S8_EEENS6_IJNS7_ILi128EEENS7_ILi96EEENS7_ILi64EEEEEELi256ENS_6half_tEfNS_4arch4Sm90ELb0ELb1ELb1ELb0ELb0ELb0ELb0ELb1ELb0ELb1ELb1ELb0EEENS1_21CollectiveEpilogueFwdINS6_IJSA_NS7_ILi256EEESB_EEES9_SE_SG_Li256ELb0ELb1ELb1ELb0EEENS1_19SingleTileSchedulerILb0ELb1ELb1ELi128EEEEEEEEEvNT_6ParamsE --------------------------
	.section	.text._ZN7cutlass13device_kernelIN5flash11enable_sm90INS1_16FlashAttnFwdSm90INS1_25CollectiveMainloopFwdSm90ILi2EN4cute5tupleIJNS5_1CILi1EEES8_S8_EEENS6_IJNS7_ILi128EEENS7_ILi96EEENS7_ILi64EEEEEELi256ENS_6half_tEfNS_4arch4Sm90ELb0ELb1ELb1ELb0ELb0ELb0ELb0ELb1ELb0ELb1ELb1ELb0EEENS1_21CollectiveEpilogueFwdINS6_IJSA_NS7_ILi256EEESB_EEES9_SE_SG_Li256ELb0ELb1ELb1ELb0EEENS1_19SingleTileSchedulerILb0ELb1ELb1ELi128EEEEEEEEEvNT_6ParamsE,"ax",@progbits
	.align	128
.text._ZN7cutlass13device_kernelIN5flash11enable_sm90INS1_16FlashAttnFwdSm90INS1_25CollectiveMainloopFwdSm90ILi2EN4cute5tupleIJNS5_1CILi1EEES8_S8_EEENS6_IJNS7_ILi128EEENS7_ILi96EEENS7_ILi64EEEEEELi256ENS_6half_tEfNS_4arch4Sm90ELb0ELb1ELb1ELb0ELb0ELb0ELb0ELb1ELb0ELb1ELb1ELb0EEENS1_21CollectiveEpilogueFwdINS6_IJSA_NS7_ILi256EEESB_EEES9_SE_SG_Li256ELb0ELb1ELb1ELb0EEENS1_19SingleTileSchedulerILb0ELb1ELb1ELi128EEEEEEEEEvNT_6ParamsE:
        .type           _ZN7cutlass13device_kernelIN5flash11enable_sm90INS1_16FlashAttnFwdSm90INS1_25CollectiveMainloopFwdSm90ILi2EN4cute5tupleIJNS5_1CILi1EEES8_S8_EEENS6_IJNS7_ILi128EEENS7_ILi96EEENS7_ILi64EEEEEELi256ENS_6half_tEfNS_4arch4Sm90ELb0ELb1ELb1ELb0ELb0ELb0ELb0ELb1ELb0ELb1ELb1ELb0EEENS1_21CollectiveEpilogueFwdINS6_IJSA_NS7_ILi256EEESB_EEES9_SE_SG_Li256ELb0ELb1ELb1ELb0EEENS1_19SingleTileSchedulerILb0ELb1ELb1ELi128EEEEEEEEEvNT_6ParamsE,@function
        .size           _ZN7cutlass13device_kernelIN5flash11enable_sm90INS1_16FlashAttnFwdSm90INS1_25CollectiveMainloopFwdSm90ILi2EN4cute5tupleIJNS5_1CILi1EEES8_S8_EEENS6_IJNS7_ILi128EEENS7_ILi96EEENS7_ILi64EEEEEELi256ENS_6half_tEfNS_4arch4Sm90ELb0ELb1ELb1ELb0ELb0ELb0ELb0ELb1ELb0ELb1ELb1ELb0EEENS1_21CollectiveEpilogueFwdINS6_IJSA_NS7_ILi256EEESB_EEES9_SE_SG_Li256ELb0ELb1ELb1ELb0EEENS1_19SingleTileSchedulerILb0ELb1ELb1ELi128EEEEEEEEEvNT_6ParamsE,(.L_x_24 - _ZN7cutlass13device_kernelIN5flash11enable_sm90INS1_16FlashAttnFwdSm90INS1_25CollectiveMainloopFwdSm90ILi2EN4cute5tupleIJNS5_1CILi1EEES8_S8_EEENS6_IJNS7_ILi128EEENS7_ILi96EEENS7_ILi64EEEEEELi256ENS_6half_tEfNS_4arch4Sm90ELb0ELb1ELb1ELb0ELb0ELb0ELb0ELb1ELb0ELb1ELb1ELb0EEENS1_21CollectiveEpilogueFwdINS6_IJSA_NS7_ILi256EEESB_EEES9_SE_SG_Li256ELb0ELb1ELb1ELb0EEENS1_19SingleTileSchedulerILb0ELb1ELb1ELi128EEEEEEEEEvNT_6ParamsE)
        .other          _ZN7cutlass13device_kernelIN5flash11enable_sm90INS1_16FlashAttnFwdSm90INS1_25CollectiveMainloopFwdSm90ILi2EN4cute5tupleIJNS5_1CILi1EEES8_S8_EEENS6_IJNS7_ILi128EEENS7_ILi96EEENS7_ILi64EEEEEELi256ENS_6half_tEfNS_4arch4Sm90ELb0ELb1ELb1ELb0ELb0ELb0ELb0ELb1ELb0ELb1ELb1ELb0EEENS1_21CollectiveEpilogueFwdINS6_IJSA_NS7_ILi256EEESB_EEES9_SE_SG_Li256ELb0ELb1ELb1ELb0EEENS1_19SingleTileSchedulerILb0ELb1ELb1ELi128EEEEEEEEEvNT_6ParamsE,@"STO_CUDA_ENTRY STV_DEFAULT"
_ZN7cutlass13device_kernelIN5flash11enable_sm90INS1_16FlashAttnFwdSm90INS1_25CollectiveMainloopFwdSm90ILi2EN4cute5tupleIJNS5_1CILi1EEES8_S8_EEENS6_IJNS7_ILi128EEENS7_ILi96EEENS7_ILi64EEEEEELi256ENS_6half_tEfNS_4arch4Sm90ELb0ELb1ELb1ELb0ELb0ELb0ELb0ELb1ELb0ELb1ELb1ELb0EEENS1_21CollectiveEpilogueFwdINS6_IJSA_NS7_ILi256EEESB_EEES9_SE_SG_Li256ELb0ELb1ELb1ELb0EEENS1_19SingleTileSchedulerILb0ELb1ELb1ELi128EEEEEEEEEvNT_6ParamsE:
[----:B------:R-:W-:Y:S01]  /*0000*/  LDC R1, c[0x0][0x37c] ;  /* 0x0000df00ff017b82 */ /* 0x000fe20000000800 */
[----:B------:R-:W-:Y:S05]  /*0010*/  EXIT ;  /* 0x000000000000794d */ /* 0x000fea0003800000 */
.L_x_6:
        /* <DEDUP_REMOVED lines=14> */
.L_x_24:


//--------------------- .text._ZN7cutlass13device_kernelIN5flash11enable_sm90INS1_16FlashAttnFwdSm90INS1_25CollectiveMainloopFwdSm90ILi2EN4cute5tupleIJNS5_1CILi1EEES8_S8_EEENS6_IJNS7_ILi128EEENS7_ILi96EEENS7_ILi64EEEEEELi256ENS_6half_tEfNS_4arch4Sm90ELb0ELb1ELb1ELb0ELb0ELb0ELb1ELb1ELb0ELb1ELb1ELb0EEENS1_21CollectiveEpilogueFwdINS6_IJSA_NS7_ILi256EEESB_EEES9_SE_SG_Li256ELb0ELb1ELb1ELb0EEENS1_19SingleTileSchedulerILb0ELb1ELb1ELi128EEEEEEEEEvNT_6ParamsE --------------------------
	.section	.text._ZN7cutlass13device_kernelIN5flash11enable_sm90INS1_16FlashAttnFwdSm90INS1_25CollectiveMainloopFwdSm90ILi2EN4cute5tupleIJNS5_1CILi1EEES8_S8_EEENS6_IJNS7_ILi128EEENS7_ILi96EEENS7_ILi64EEEEEELi256ENS_6half_tEfNS_4arch4Sm90ELb0ELb1ELb1ELb0ELb0ELb0ELb1ELb1ELb0ELb1ELb1ELb0EEENS1_21CollectiveEpilogueFwdINS6_IJSA_NS7_ILi256EEESB_EEES9_SE_SG_Li256ELb0ELb1ELb1ELb0EEENS1_19SingleTileSchedulerILb0ELb1ELb1ELi128EEEEEEEEEvNT_6ParamsE,"ax",@progbits
	.align	128
.text._ZN7cutlass13device_kernelIN5flash11enable_sm90INS1_16FlashAttnFwdSm90INS1_25CollectiveMainloopFwdSm90ILi2EN4cute5tupleIJNS5_1CILi1EEES8_S8_EEENS6_IJNS7_ILi128EEENS7_ILi96EEENS7_ILi64EEEEEELi256ENS_6half_tEfNS_4arch4Sm90ELb0ELb1ELb1ELb0ELb0ELb0ELb1ELb1ELb0ELb1ELb1ELb0EEENS1_21CollectiveEpilogueFwdINS6_IJSA_NS7_ILi256EEESB_EEES9_SE_SG_Li256ELb0ELb1ELb1ELb0EEENS1_19SingleTileSchedulerILb0ELb1ELb1ELi128EEEEEEEEEvNT_6ParamsE:
        .type           _ZN7cutlass13device_kernelIN5flash11enable_sm90INS1_16FlashAttnFwdSm90INS1_25CollectiveMainloopFwdSm90ILi2EN4cute5tupleIJNS5_1CILi1EEES8_S8_EEENS6_IJNS7_ILi128EEENS7_ILi96EEENS7_ILi64EEEEEELi256ENS_6half_tEfNS_4arch4Sm90ELb0ELb1ELb1ELb0ELb0ELb0ELb1ELb1ELb0ELb1ELb1ELb0EEENS1_21CollectiveEpilogueFwdINS6_IJSA_NS7_ILi256EEESB_EEES9_SE_SG_Li256ELb0ELb1ELb1ELb0EEENS1_19SingleTileSchedulerILb0ELb1ELb1ELi128EEEEEEEEEvNT_6ParamsE,@function
        .size           _ZN7cutlass13device_kernelIN5flash11enable_sm90INS1_16FlashAttnFwdSm90INS1_25CollectiveMainloopFwdSm90ILi2EN4cute5tupleIJNS5_1CILi1EEES8_S8_EEENS6_IJNS7_ILi128EEENS7_ILi96EEENS7_ILi64EEEEEELi256ENS_6half_tEfNS_4arch4Sm90ELb0ELb1ELb1ELb0ELb0ELb0ELb1ELb1ELb0ELb1ELb1ELb0EEENS1_21CollectiveEpilogueFwdINS6_IJSA_NS7_ILi256EEESB_EEES9_SE_SG_Li256ELb0ELb1ELb1ELb0EEENS1_19SingleTileSchedulerILb0ELb1ELb1ELi128EEEEEEEEEvNT_6ParamsE,(.L_x_25 - _ZN7cutlass13device_kernelIN5flash11enable_sm90INS1_16FlashAttnFwdSm90INS1_25CollectiveMainloopFwdSm90ILi2EN4cute5tupleIJNS5_1CILi1EEES8_S8_EEENS6_IJNS7_ILi128EEENS7_ILi96EEENS7_ILi64EEEEEELi256ENS_6half_tEfNS_4arch4Sm90ELb0ELb1ELb1ELb0ELb0ELb0ELb1ELb1ELb0ELb1ELb1ELb0EEENS1_21CollectiveEpilogueFwdINS6_IJSA_NS7_ILi256EEESB_EEES9_SE_SG_Li256ELb0ELb1ELb1ELb0EEENS1_19SingleTileSchedulerILb0ELb1ELb1ELi128EEEEEEEEEvNT_6ParamsE)
        .other          _ZN7cutlass13device_kernelIN5flash11enable_sm90INS1_16FlashAttnFwdSm90INS1_25CollectiveMainloopFwdSm90ILi2EN4cute5tupleIJNS5_1CILi1EEES8_S8_EEENS6_IJNS7_ILi128EEENS7_ILi96EEENS7_ILi64EEEEEELi256ENS_6half_tEfNS_4arch4Sm90ELb0ELb1ELb1ELb0ELb0ELb0ELb1ELb1ELb0ELb1ELb1ELb0EEENS1_21CollectiveEpilogueFwdINS6_IJSA_NS7_ILi256EEESB_EEES9_SE_SG_Li256ELb0ELb1ELb1ELb0EEENS1_19SingleTileSchedulerILb0ELb1ELb1ELi128EEEEEEEEEvNT_6ParamsE,@"STO_CUDA_ENTRY STV_DEFAULT"
_ZN7cutlass13device_kernelIN5flash11enable_sm90INS1_16FlashAttnFwdSm90INS1_25CollectiveMainloopFwdSm90ILi2EN4cute5tupleIJNS5_1CILi1EEES8_S8_EEENS6_IJNS7_ILi128EEENS7_ILi96EEENS7_ILi64EEEEEELi256ENS_6half_tEfNS_4arch4Sm90ELb0ELb1ELb1ELb0ELb0ELb0ELb1ELb1ELb0ELb1ELb1ELb0EEENS1_21CollectiveEpilogueFwdINS6_IJSA_NS7_ILi256EEESB_EEES9_SE_SG_Li256ELb0ELb1ELb1ELb0EEENS1_19SingleTileSchedulerILb0ELb1ELb1ELi128EEEEEEEEEvNT_6ParamsE:
[----:B------:R-:W-:Y:S01]  /*0000*/  LDC R1, c[0x0][0x37c] ;  /* 0x0000df00ff017b82 */ /* 0x000fe20000000800 */
[----:B------:R-:W-:Y:S05]  /*0010*/  EXIT ;  /* 0x000000000000794d */ /* 0x000fea0003800000 */
.L_x_7:
        /* <DEDUP_REMOVED lines=14> */
.L_x_25:


//--------------------- .text._ZN7cutlass13device_kernelIN5flash11enable_sm90INS1_16FlashAttnFwdSm90INS1_25CollectiveMainloopFwdSm90ILi2EN4cute5tupleIJNS5_1CILi1EEES8_S8_EEENS6_IJNS7_ILi128EEENS7_ILi96EEENS7_ILi64EEEEEELi256ENS_6half_tEfNS_4arch4Sm90ELb0ELb1ELb1ELb1ELb0ELb0ELb0ELb1ELb0ELb1ELb1ELb0EEENS1_21CollectiveEpilogueFwdINS6_IJSA_NS7_ILi256EEESB_EEES9_SE_SG_Li256ELb1ELb1ELb1ELb0EEENS1_36VarlenDynamicPersistentTileSchedulerILi128ELi96ELi256ELi128ELb1ELb1ELb1ELb1ELb0ELb1EEEEEEEEEvNT_6ParamsE --------------------------
	.section	.text._ZN7cutlass13device_kernelIN5flash11enable_sm90INS1_16FlashAttnFwdSm90INS1_25CollectiveMainloopFwdSm90ILi2EN4cute5tupleIJNS5_1CILi1EEES8_S8_EEENS6_IJNS7_ILi128EEENS7_ILi96EEENS7_ILi64EEEEEELi256ENS_6half_tEfNS_4arch4Sm90ELb0ELb1ELb1ELb1ELb0ELb0ELb0ELb1ELb0ELb1ELb1ELb0EEENS1_21CollectiveEpilogueFwdINS6_IJSA_NS7_ILi256EEESB_EEES9_SE_SG_Li256ELb1ELb1ELb1ELb0EEENS1_36VarlenDynamicPersistentTileSchedulerILi128ELi96ELi256ELi128ELb1ELb1ELb1ELb1ELb0ELb1EEEEEEEEEvNT_6ParamsE,"ax",@progbits
	.align	128
.text._ZN7cutlass13device_kernelIN5flash11enable_sm90INS1_16FlashAttnFwdSm90INS1_25CollectiveMainloopFwdSm90ILi2EN4cute5tupleIJNS5_1CILi1EEES8_S8_EEENS6_IJNS7_ILi128EEENS7_ILi96EEENS7_ILi64EEEEEELi256ENS_6half_tEfNS_4arch4Sm90ELb0ELb1ELb1ELb1ELb0ELb0ELb0ELb1ELb0ELb1ELb1ELb0EEENS1_21CollectiveEpilogueFwdINS6_IJSA_NS7_ILi256EEESB_EEES9_SE_SG_Li256ELb1ELb1ELb1ELb0EEENS1_36VarlenDynamicPersistentTileSchedulerILi128ELi96ELi256ELi128ELb1ELb1ELb1ELb1ELb0ELb1EEEEEEEEEvNT_6ParamsE:
        .type           _ZN7cutlass13device_kernelIN5flash11enable_sm90INS1_16FlashAttnFwdSm90INS1_25CollectiveMainloopFwdSm90ILi2EN4cute5tupleIJNS5_1CILi1EEES8_S8_EEENS6_IJNS7_ILi128EEENS7_ILi96EEENS7_ILi64EEEEEELi256ENS_6half_tEfNS_4arch4Sm90ELb0ELb1ELb1ELb1ELb0ELb0ELb0ELb1ELb0ELb1ELb1ELb0EEENS1_21CollectiveEpilogueFwdINS6_IJSA_NS7_ILi256EEESB_EEES9_SE_SG_Li256ELb1ELb1ELb1ELb0EEENS1_36VarlenDynamicPersistentTileSchedulerILi128ELi96ELi256ELi128ELb1ELb1ELb1ELb1ELb0ELb1EEEEEEEEEvNT_6ParamsE,@function
        .size           _ZN7cutlass13device_kernelIN5flash11enable_sm90INS1_16FlashAttnFwdSm90INS1_25CollectiveMainloopFwdSm90ILi2EN4cute5tupleIJNS5_1CILi1EEES8_S8_EEENS6_IJNS7_ILi128EEENS7_ILi96EEENS7_ILi64EEEEEELi256ENS_6half_tEfNS_4arch4Sm90ELb0ELb1ELb1ELb1ELb0ELb0ELb0ELb1ELb0ELb1ELb1ELb0EEENS1_21CollectiveEpilogueFwdINS6_IJSA_NS7_ILi256EEESB_EEES9_SE_SG_Li256ELb1ELb1ELb1ELb0EEENS1_36VarlenDynamicPersistentTileSchedulerILi128ELi96ELi256ELi128ELb1ELb1ELb1ELb1ELb0ELb1EEEEEEEEEvNT_6ParamsE,(.L_x_26 - _ZN7cutlass13device_kernelIN5flash11enable_sm90INS1_16FlashAttnFwdSm90INS1_25CollectiveMainloopFwdSm90ILi2EN4cute5tupleIJNS5_1CILi1EEES8_S8_EEENS6_IJNS7_ILi128EEENS7_ILi96EEENS7_ILi64EEEEEELi256ENS_6half_tEfNS_4arch4Sm90ELb0ELb1ELb1ELb1ELb0ELb0ELb0ELb1ELb0ELb1ELb1ELb0EEENS1_21CollectiveEpilogueFwdINS6_IJSA_NS7_ILi256EEESB_EEES9_SE_SG_Li256ELb1ELb1ELb1ELb0EEENS1_36VarlenDynamicPersistentTileSchedulerILi128ELi96ELi256ELi128ELb1ELb1ELb1ELb1ELb0ELb1EEEEEEEEEvNT_6ParamsE)
        .other          _ZN7cutlass13device_kernelIN5flash11enable_sm90INS1_16FlashAttnFwdSm90INS1_25CollectiveMainloopFwdSm90ILi2EN4cute5tupleIJNS5_1CILi1EEES8_S8_EEENS6_IJNS7_ILi128EEENS7_ILi96EEENS7_ILi64EEEEEELi256ENS_6half_tEfNS_4arch4Sm90ELb0ELb1ELb1ELb1ELb0ELb0ELb0ELb1ELb0ELb1ELb1ELb0EEENS1_21CollectiveEpilogueFwdINS6_IJSA_NS7_ILi256EEESB_EEES9_SE_SG_Li256ELb1ELb1ELb1ELb0EEENS1_36VarlenDynamicPersistentTileSchedulerILi128ELi96ELi256ELi128ELb1ELb1ELb1ELb1ELb0ELb1EEEEEEEEEvNT_6ParamsE,@"STO_CUDA_ENTRY STV_DEFAULT"
_ZN7cutlass13device_kernelIN5flash11enable_sm90INS1_16FlashAttnFwdSm90INS1_25CollectiveMainloopFwdSm90ILi2EN4cute5tupleIJNS5_1CILi1EEES8_S8_EEENS6_IJNS7_ILi128EEENS7_ILi96EEENS7_ILi64EEEEEELi256ENS_6half_tEfNS_4arch4Sm90ELb0ELb1ELb1ELb1ELb0ELb0ELb0ELb1ELb0ELb1ELb1ELb0EEENS1_21CollectiveEpilogueFwdINS6_IJSA_NS7_ILi256EEESB_EEES9_SE_SG_Li256ELb1ELb1ELb1ELb0EEENS1_36VarlenDynamicPersistentTileSchedulerILi128ELi96ELi256ELi128ELb1ELb1ELb1ELb1ELb0ELb1EEEEEEEEEvNT_6ParamsE:
[----:B------:R-:W-:Y:S01]  /*0000*/  LDC R1, c[0x0][0x37c] ;  /* 0x0000df00ff017b82 */ /* 0x000fe20000000800 */
[----:B------:R-:W-:Y:S05]  /*0010*/  EXIT ;  /* 0x000000000000794d */ /* 0x000fea0003800000 */
.L_x_8:
        /* <DEDUP_REMOVED lines=14> */
.L_x_26:


//--------------------- .text._ZN7cutlass13device_kernelIN5flash11enable_sm90INS1_16FlashAttnFwdSm90INS1_25CollectiveMainloopFwdSm90ILi2EN4cute5tupleIJNS5_1CILi1EEES8_S8_EEENS6_IJNS7_ILi128EEENS7_ILi96EEENS7_ILi64EEEEEELi256ENS_6half_tEfNS_4arch4Sm90ELb0ELb1ELb1ELb1ELb0ELb1ELb0ELb1ELb0ELb1ELb1ELb0EEENS1_21CollectiveEpilogueFwdINS6_IJSA_NS7_ILi256EEESB_EEES9_SE_SG_Li256ELb1ELb1ELb1ELb0EEENS1_36VarlenDynamicPersistentTileSchedulerILi128ELi96ELi256ELi128ELb1ELb1ELb1ELb1ELb0ELb1EEEEEEEEEvNT_6ParamsE --------------------------
	.section	.text._ZN7cutlass13device_kernelIN5flash11enable_sm90INS1_16FlashAttnFwdSm90INS1_25CollectiveMainloopFwdSm90ILi2EN4cute5tupleIJNS5_1CILi1EEES8_S8_EEENS6_IJNS7_ILi128EEENS7_ILi96EEENS7_ILi64EEEEEELi256ENS_6half_tEfNS_4arch4Sm90ELb0ELb1ELb1ELb1ELb0ELb1ELb0ELb1ELb0ELb1ELb1ELb0EEENS1_21CollectiveEpilogueFwdINS6_IJSA_NS7_ILi256EEESB_EEES9_SE_SG_Li256ELb1ELb1ELb1ELb0EEENS1_36VarlenDynamicPersistentTileSchedulerILi128ELi96ELi256ELi128ELb1ELb1ELb1ELb1ELb0ELb1EEEEEEEEEvNT_6ParamsE,"ax",@progbits
	.align	128
.text._ZN7cutlass13device_kernelIN5flash11enable_sm90INS1_16FlashAttnFwdSm90INS1_25CollectiveMainloopFwdSm90ILi2EN4cute5tupleIJNS5_1CILi1EEES8_S8_EEENS6_IJNS7_ILi128EEENS7_ILi96EEENS7_ILi64EEEEEELi256ENS_6half_tEfNS_4arch4Sm90ELb0ELb1ELb1ELb1ELb0ELb1ELb0ELb1ELb0ELb1ELb1ELb0EEENS1_21CollectiveEpilogueFwdINS6_IJSA_NS7_ILi256EEESB_EEES9_SE_SG_Li256ELb1ELb1ELb1ELb0EEENS1_36VarlenDynamicPersistentTileSchedulerILi128ELi96ELi256ELi128ELb1ELb1ELb1ELb1ELb0ELb1EEEEEEEEEvNT_6ParamsE:
        .type           _ZN7cutlass13device_kernelIN5flash11enable_sm90INS1_16FlashAttnFwdSm90INS1_25CollectiveMainloopFwdSm90ILi2EN4cute5tupleIJNS5_1CILi1EEES8_S8_EEENS6_IJNS7_ILi128EEENS7_ILi96EEENS7_ILi64EEEEEELi256ENS_6half_tEfNS_4arch4Sm90ELb0ELb1ELb1ELb1ELb0ELb1ELb0ELb1ELb0ELb1ELb1ELb0EEENS1_21CollectiveEpilogueFwdINS6_IJSA_NS7_ILi256EEESB_EEES9_SE_SG_Li256ELb1ELb1ELb1ELb0EEENS1_36VarlenDynamicPersistentTileSchedulerILi128ELi96ELi256ELi128ELb1ELb1ELb1ELb1ELb0ELb1EEEEEEEEEvNT_6ParamsE,@function
        .size           _ZN7cutlass13device_kernelIN5flash11enable_sm90INS1_16FlashAttnFwdSm90INS1_25CollectiveMainloopFwdSm90ILi2EN4cute5tupleIJNS5_1CILi1EEES8_S8_EEENS6_IJNS7_ILi128EEENS7_ILi96EEENS7_ILi64EEEEEELi256ENS_6half_tEfNS_4arch4Sm90ELb0ELb1ELb1ELb1ELb0ELb1ELb0ELb1ELb0ELb1ELb1ELb0EEENS1_21CollectiveEpilogueFwdINS6_IJSA_NS7_ILi256EEESB_EEES9_SE_SG_Li256ELb1ELb1ELb1ELb0EEENS1_36VarlenDynamicPersistentTileSchedulerILi128ELi96ELi256ELi128ELb1ELb1ELb1ELb1ELb0ELb1EEEEEEEEEvNT_6ParamsE,(.L_x_27 - _ZN7cutlass13device_kernelIN5flash11enable_sm90INS1_16FlashAttnFwdSm90INS1_25CollectiveMainloopFwdSm90ILi2EN4cute5tupleIJNS5_1CILi1EEES8_S8_EEENS6_IJNS7_ILi128EEENS7_ILi96EEENS7_ILi64EEEEEELi256ENS_6half_tEfNS_4arch4Sm90ELb0ELb1ELb1ELb1ELb0ELb1ELb0ELb1ELb0ELb1ELb1ELb0EEENS1_21CollectiveEpilogueFwdINS6_IJSA_NS7_ILi256EEESB_EEES9_SE_SG_Li256ELb1ELb1ELb1ELb0EEENS1_36VarlenDynamicPersistentTileSchedulerILi128ELi96ELi256ELi128ELb1ELb1ELb1ELb1ELb0ELb1EEEEEEEEEvNT_6ParamsE)
        .other          _ZN7cutlass13device_kernelIN5flash11enable_sm90INS1_16FlashAttnFwdSm90INS1_25CollectiveMainloopFwdSm90ILi2EN4cute5tupleIJNS5_1CILi1EEES8_S8_EEENS6_IJNS7_ILi128EEENS7_ILi96EEENS7_ILi64EEEEEELi256ENS_6half_tEfNS_4arch4Sm90ELb0ELb1ELb1ELb1ELb0ELb1ELb0ELb1ELb0ELb1ELb1ELb0EEENS1_21CollectiveEpilogueFwdINS6_IJSA_NS7_ILi256EEESB_EEES9_SE_SG_Li256ELb1ELb1ELb1ELb0EEENS1_36VarlenDynamicPersistentTileSchedulerILi128ELi96ELi256ELi128ELb1ELb1ELb1ELb1ELb0ELb1EEEEEEEEEvNT_6ParamsE,@"STO_CUDA_ENTRY STV_DEFAULT"
_ZN7cutlass13device_kernelIN5flash11enable_sm90INS1_16FlashAttnFwdSm90INS1_25CollectiveMainloopFwdSm90ILi2EN4cute5tupleIJNS5_1CILi1EEES8_S8_EEENS6_IJNS7_ILi128EEENS7_ILi96EEENS7_ILi64EEEEEELi256ENS_6half_tEfNS_4arch4Sm90ELb0ELb1ELb1ELb1ELb0ELb1ELb0ELb1ELb0ELb1ELb1ELb0EEENS1_21CollectiveEpilogueFwdINS6_IJSA_NS7_ILi256EEESB_EEES9_SE_SG_Li256ELb1ELb1ELb1ELb0EEENS1_36VarlenDynamicPersistentTileSchedulerILi128ELi96ELi256ELi128ELb1ELb1ELb1ELb1ELb0ELb1EEEEEEEEEvNT_6ParamsE:
[----:B------:R-:W-:Y:S01]  /*0000*/  LDC R1, c[0x0][0x37c] ;  /* 0x0000df00ff017b82 */ /* 0x000fe20000000800 */
[----:B------:R-:W-:Y:S05]  /*0010*/  EXIT ;  /* 0x000000000000794d */ /* 0x000fea0003800000 */
.L_x_9:
        /* <DEDUP_REMOVED lines=14> */
.L_x_27:


//--------------------- .text._ZN7cutlass13device_kernelIN5flash11enable_sm90INS1_16FlashAttnFwdSm90INS1_25CollectiveMainloopFwdSm90ILi2EN4cute5tupleIJNS5_1CILi1EEES8_S8_EEENS6_IJNS7_ILi128EEENS7_ILi96EEENS7_ILi64EEEEEELi256ENS_6half_tEfNS_4arch4Sm90ELb0ELb1ELb1ELb1ELb0ELb0ELb1ELb1ELb0ELb1ELb1ELb0EEENS1_21CollectiveEpilogueFwdINS6_IJSA_NS7_ILi256EEESB_EEES9_SE_SG_Li256ELb1ELb1ELb1ELb0EEENS1_36VarlenDynamicPersistentTileSchedulerILi128ELi96ELi256ELi128ELb1ELb1ELb1ELb1ELb0ELb1EEEEEEEEEvNT_6ParamsE --------------------------
	.section	.text._ZN7cutlass13device_kernelIN5flash11enable_sm90INS1_16FlashAttnFwdSm90INS1_25CollectiveMainloopFwdSm90ILi2EN4cute5tupleIJNS5_1CILi1EEES8_S8_EEENS6_IJNS7_ILi128EEENS7_ILi96EEENS7_ILi64EEEEEELi256ENS_6half_tEfNS_4arch4Sm90ELb0ELb1ELb1ELb1ELb0ELb0ELb1ELb1ELb0ELb1ELb1ELb0EEENS1_21CollectiveEpilogueFwdINS6_IJSA_NS7_ILi256EEESB_EEES9_SE_SG_Li256ELb1ELb1ELb1ELb0EEENS1_36VarlenDynamicPersistentTileSchedulerILi128ELi96ELi256ELi128ELb1ELb1ELb1ELb1ELb0ELb1EEEEEEEEEvNT_6ParamsE,"ax",@progbits
	.align	128
.text._ZN7cutlass13device_kernelIN5flash11enable_sm90INS1_16FlashAttnFwdSm90INS1_25CollectiveMainloopFwdSm90ILi2EN4cute5tupleIJNS5_1CILi1EEES8_S8_EEENS6_IJNS7_ILi128EEENS7_ILi96EEENS7_ILi64EEEEEELi256ENS_6half_tEfNS_4arch4Sm90ELb0ELb1ELb1ELb1ELb0ELb0ELb1ELb1ELb0ELb1ELb1ELb0EEENS1_21CollectiveEpilogueFwdINS6_IJSA_NS7_ILi256EEESB_EEES9_SE_SG_Li256ELb1ELb1ELb1ELb0EEENS1_36VarlenDynamicPersistentTileSchedulerILi128ELi96ELi256ELi128ELb1ELb1ELb1ELb1ELb0ELb1EEEEEEEEEvNT_6ParamsE:
        .type           _ZN7cutlass13device_kernelIN5flash11enable_sm90INS1_16FlashAttnFwdSm90INS1_25CollectiveMainloopFwdSm90ILi2EN4cute5tupleIJNS5_1CILi1EEES8_S8_EEENS6_IJNS7_ILi128EEENS7_ILi96EEENS7_ILi64EEEEEELi256ENS_6half_tEfNS_4arch4Sm90ELb0ELb1ELb1ELb1ELb0ELb0ELb1ELb1ELb0ELb1ELb1ELb0EEENS1_21CollectiveEpilogueFwdINS6_IJSA_NS7_ILi256EEESB_EEES9_SE_SG_Li256ELb1ELb1ELb1ELb0EEENS1_36VarlenDynamicPersistentTileSchedulerILi128ELi96ELi256ELi128ELb1ELb1ELb1ELb1ELb0ELb1EEEEEEEEEvNT_6ParamsE,@function
        .size           _ZN7cutlass13device_kernelIN5flash11enable_sm90INS1_16FlashAttnFwdSm90INS1_25CollectiveMainloopFwdSm90ILi2EN4cute5tupleIJNS5_1CILi1EEES8_S8_EEENS6_IJNS7_ILi128EEENS7_ILi96EEENS7_ILi64EEEEEELi256ENS_6half_tEfNS_4arch4Sm90ELb0ELb1ELb1ELb1ELb0ELb0ELb1ELb1ELb0ELb1ELb1ELb0EEENS1_21CollectiveEpilogueFwdINS6_IJSA_NS7_ILi256EEESB_EEES9_SE_SG_Li256ELb1ELb1ELb1ELb0EEENS1_36VarlenDynamicPersistentTileSchedulerILi128ELi96ELi256ELi128ELb1ELb1ELb1ELb1ELb0ELb1EEEEEEEEEvNT_6ParamsE,(.L_x_28 - _ZN7cutlass13device_kernelIN5flash11enable_sm90INS1_16FlashAttnFwdSm90INS1_25CollectiveMainloopFwdSm90ILi2EN4cute5tupleIJNS5_1CILi1EEES8_S8_EEENS6_IJNS7_ILi128EEENS7_ILi96EEENS7_ILi64EEEEEELi256ENS_6half_tEfNS_4arch4Sm90ELb0ELb1ELb1ELb1ELb0ELb0ELb1ELb1ELb0ELb1ELb1ELb0EEENS1_21CollectiveEpilogueFwdINS6_IJSA_NS7_ILi256EEESB_EEES9_SE_SG_Li256ELb1ELb1ELb1ELb0EEENS1_36VarlenDynamicPersistentTileSchedulerILi128ELi96ELi256ELi128ELb1ELb1ELb1ELb1ELb0ELb1EEEEEEEEEvNT_6ParamsE)
        .other          _ZN7cutlass13device_kernelIN5flash11enable_sm90INS1_16FlashAttnFwdSm90INS1_25CollectiveMainloopFwdSm90ILi2EN4cute5tupleIJNS5_1CILi1EEES8_S8_EEENS6_IJNS7_ILi128EEENS7_ILi96EEENS7_ILi64EEEEEELi256ENS_6half_tEfNS_4arch4Sm90ELb0ELb1ELb1ELb1ELb0ELb0ELb1ELb1ELb0ELb1ELb1ELb0EEENS1_21CollectiveEpilogueFwdINS6_IJSA_NS7_ILi256EEESB_EEES9_SE_SG_Li256ELb1ELb1ELb1ELb0EEENS1_36VarlenDynamicPersistentTileSchedulerILi128ELi96ELi256ELi128ELb1ELb1ELb1ELb1ELb0ELb1EEEEEEEEEvNT_6ParamsE,@"STO_CUDA_ENTRY STV_DEFAULT"
_ZN7cutlass13device_kernelIN5flash11enable_sm90INS1_16FlashAttnFwdSm90INS1_25CollectiveMainloopFwdSm90ILi2EN4cute5tupleIJNS5_1CILi1EEES8_S8_EEENS6_IJNS7_ILi128EEENS7_ILi96EEENS7_ILi64EEEEEELi256ENS_6half_tEfNS_4arch4Sm90ELb0ELb1ELb1ELb1ELb0ELb0ELb1ELb1ELb0ELb1ELb1ELb0EEENS1_21CollectiveEpilogueFwdINS6_IJSA_NS7_ILi256EEESB_EEES9_SE_SG_Li256ELb1ELb1ELb1ELb0EEENS1_36VarlenDynamicPersistentTileSchedulerILi128ELi96ELi256ELi128ELb1ELb1ELb1ELb1ELb0ELb1EEEEEEEEEvNT_6ParamsE:
[----:B------:R-:W-:Y:S01]  /*0000*/  LDC R1, c[0x0][0x37c] ;  /* 0x0000df00ff017b82 */ /* 0x000fe20000000800 */
[----:B------:R-:W-:Y:S05]  /*0010*/  EXIT ;  /* 0x000000000000794d */ /* 0x000fea0003800000 */
.L_x_10:
        /* <DEDUP_REMOVED lines=14> */
.L_x_28:


//--------------------- .text._ZN7cutlass13device_kernelIN5flash11enable_sm90INS1_16FlashAttnFwdSm90INS1_25CollectiveMainloopFwdSm90ILi2EN4cute5tupleIJNS5_1CILi1EEES8_S8_EEENS6_IJNS7_ILi128EEENS7_ILi96EEENS7_ILi64EEEEEELi256ENS_6half_tEfNS_4arch4Sm90ELb0ELb1ELb1ELb1ELb0ELb1ELb1ELb1ELb0ELb1ELb1ELb0EEENS1_21CollectiveEpilogueFwdINS6_IJSA_NS7_ILi256EEESB_EEES9_SE_SG_Li256ELb1ELb1ELb1ELb0EEENS1_36VarlenDynamicPersistentTileSchedulerILi128ELi96ELi256ELi128ELb1ELb1ELb1ELb1ELb0ELb1EEEEEEEEEvNT_6ParamsE --------------------------
	.section	.text._ZN7cutlass13device_kernelIN5flash11enable_sm90INS1_16FlashAttnFwdSm90INS1_25CollectiveMainloopFwdSm90ILi2EN4cute5tupleIJNS5_1CILi1EEES8_S8_EEENS6_IJNS7_ILi128EEENS7_ILi96EEENS7_ILi64EEEEEELi256ENS_6half_tEfNS_4arch4Sm90ELb0ELb1ELb1ELb1ELb0ELb1ELb1ELb1ELb0ELb1ELb1ELb0EEENS1_21CollectiveEpilogueFwdINS6_IJSA_NS7_ILi256EEESB_EEES9_SE_SG_Li256ELb1ELb1ELb1ELb0EEENS1_36VarlenDynamicPersistentTileSchedulerILi128ELi96ELi256ELi128ELb1ELb1ELb1ELb1ELb0ELb1EEEEEEEEEvNT_6ParamsE,"ax",@progbits
	.align	128
.text._ZN7cutlass13device_kernelIN5flash11enable_sm90INS1_16FlashAttnFwdSm90INS1_25CollectiveMainloopFwdSm90ILi2EN4cute5tupleIJNS5_1CILi1EEES8_S8_EEENS6_IJNS7_ILi128EEENS7_ILi96EEENS7_ILi64EEEEEELi256ENS_6half_tEfNS_4arch4Sm90ELb0ELb1ELb1ELb1ELb0ELb1ELb1ELb1ELb0ELb1ELb1ELb0EEENS1_21CollectiveEpilogueFwdINS6_IJSA_NS7_ILi256EEESB_EEES9_SE_SG_Li256ELb1ELb1ELb1ELb0EEENS1_36VarlenDynamicPersistentTileSchedulerILi128ELi96ELi256ELi128ELb1ELb1ELb1ELb1ELb0ELb1EEEEEEEEEvNT_6ParamsE:
        .type           _ZN7cutlass13device_kernelIN5flash11enable_sm90INS1_16FlashAttnFwdSm90INS1_25CollectiveMainloopFwdSm90ILi2EN4cute5tupleIJNS5_1CILi1EEES8_S8_EEENS6_IJNS7_ILi128EEENS7_ILi96EEENS7_ILi64EEEEEELi256ENS_6half_tEfNS_4arch4Sm90ELb0ELb1ELb1ELb1ELb0ELb1ELb1ELb1ELb0ELb1ELb1ELb0EEENS1_21CollectiveEpilogueFwdINS6_IJSA_NS7_ILi256EEESB_EEES9_SE_SG_Li256ELb1ELb1ELb1ELb0EEENS1_36VarlenDynamicPersistentTileSchedulerILi128ELi96ELi256ELi128ELb1ELb1ELb1ELb1ELb0ELb1EEEEEEEEEvNT_6ParamsE,@function
        .size           _ZN7cutlass13device_kernelIN5flash11enable_sm90INS1_16FlashAttnFwdSm90INS1_25CollectiveMainloopFwdSm90ILi2EN4cute5tupleIJNS5_1CILi1EEES8_S8_EEENS6_IJNS7_ILi128EEENS7_ILi96EEENS7_ILi64EEEEEELi256ENS_6half_tEfNS_4arch4Sm90ELb0ELb1ELb1ELb1ELb0ELb1ELb1ELb1ELb0ELb1ELb1ELb0EEENS1_21CollectiveEpilogueFwdINS6_IJSA_NS7_ILi256EEESB_EEES9_SE_SG_Li256ELb1ELb1ELb1ELb0EEENS1_36VarlenDynamicPersistentTileSchedulerILi128ELi96ELi256ELi128ELb1ELb1ELb1ELb1ELb0ELb1EEEEEEEEEvNT_6ParamsE,(.L_x_29 - _ZN7cutlass13device_kernelIN5flash11enable_sm90INS1_16FlashAttnFwdSm90INS1_25CollectiveMainloopFwdSm90ILi2EN4cute5tupleIJNS5_1CILi1EEES8_S8_EEENS6_IJNS7_ILi128EEENS7_ILi96EEENS7_ILi64EEEEEELi256ENS_6half_tEfNS_4arch4Sm90ELb0ELb1ELb1ELb1ELb0ELb1ELb1ELb1ELb0ELb1ELb1ELb0EEENS1_21CollectiveEpilogueFwdINS6_IJSA_NS7_ILi256EEESB_EEES9_SE_SG_Li256ELb1ELb1ELb1ELb0EEENS1_36VarlenDynamicPersistentTileSchedulerILi128ELi96ELi256ELi128ELb1ELb1ELb1ELb1ELb0ELb1EEEEEEEEEvNT_6ParamsE)
        .other          _ZN7cutlass13device_kernelIN5flash11enable_sm90INS1_16FlashAttnFwdSm90INS1_25CollectiveMainloopFwdSm90ILi2EN4cute5tupleIJNS5_1CILi1EEES8_S8_EEENS6_IJNS7_ILi128EEENS7_ILi96EEENS7_ILi64EEEEEELi256ENS_6half_tEfNS_4arch4Sm90ELb0ELb1ELb1ELb1ELb0ELb1ELb1ELb1ELb0ELb1ELb1ELb0EEENS1_21CollectiveEpilogueFwdINS6_IJSA_NS7_ILi256EEESB_EEES9_SE_SG_Li256ELb1ELb1ELb1ELb0EEENS1_36VarlenDynamicPersistentTileSchedulerILi128ELi96ELi256ELi128ELb1ELb1ELb1ELb1ELb0ELb1EEEEEEEEEvNT_6ParamsE,@"STO_CUDA_ENTRY STV_DEFAULT"
_ZN7cutlass13device_kernelIN5flash11enable_sm90INS1_16FlashAttnFwdSm90INS1_25CollectiveMainloopFwdSm90ILi2EN4cute5tupleIJNS5_1CILi1EEES8_S8_EEENS6_IJNS7_ILi128EEENS7_ILi96EEENS7_ILi64EEEEEELi256ENS_6half_tEfNS_4arch4Sm90ELb0ELb1ELb1ELb1ELb0ELb1ELb1ELb1ELb0ELb1ELb1ELb0EEENS1_21CollectiveEpilogueFwdINS6_IJSA_NS7_ILi256EEESB_EEES9_SE_SG_Li256ELb1ELb1ELb1ELb0EEENS1_36VarlenDynamicPersistentTileSchedulerILi128ELi96ELi256ELi128ELb1ELb1ELb1ELb1ELb0ELb1EEEEEEEEEvNT_6ParamsE:
[----:B------:R-:W-:Y:S01]  /*0000*/  LDC R1, c[0x0][0x37c] ;  /* 0x0000df00ff017b82 */ /* 0x000fe20000000800 */
[----:B------:R-:W-:Y:S05]  /*0010*/  EXIT ;  /* 0x000000000000794d */ /* 0x000fea0003800000 */
.L_x_11:
        /* <DEDUP_REMOVED lines=14> */
.L_x_29:


//--------------------- .text._ZN7cutlass13device_kernelIN5flash11enable_sm90INS1_16FlashAttnFwdSm90INS1_25CollectiveMainloopFwdSm90ILi2EN4cute5tupleIJNS5_1CILi1EEES8_S8_EEENS6_IJNS7_ILi128EEENS7_ILi96EEENS7_ILi64EEEEEELi256ENS_6half_tEfNS_4arch4Sm90ELb1ELb0ELb1ELb0ELb0ELb0ELb0ELb1ELb0ELb1ELb1ELb0EEENS1_21CollectiveEpilogueFwdINS6_IJSA_NS7_ILi256EEESB_EEES9_SE_SG_Li256ELb0ELb1ELb1ELb0EEENS1_19SingleTileSchedulerILb0ELb1ELb1ELi128EEEEEEEEEvNT_6ParamsE --------------------------
	.section	.text._ZN7cutlass13device_kernelIN5flash11enable_sm90INS1_16FlashAttnFwdSm90INS1_25CollectiveMainloopFwdSm90ILi2EN4cute5tupleIJNS5_1CILi1EEES8_S8_EEENS6_IJNS7_ILi128EEENS7_ILi96EEENS7_ILi64EEEEEELi256ENS_6half_tEfNS_4arch4Sm90ELb1ELb0ELb1ELb0ELb0ELb0ELb0ELb1ELb0ELb1ELb1ELb0EEENS1_21CollectiveEpilogueFwdINS6_IJSA_NS7_ILi256EEESB_EEES9_SE_SG_Li256ELb0ELb1ELb1ELb0EEENS1_19SingleTileSchedulerILb0ELb1ELb1ELi128EEEEEEEEEvNT_6ParamsE,"ax",@progbits
	.align	128
.text._ZN7cutlass13device_kernelIN5flash11enable_sm90INS1_16FlashAttnFwdSm90INS1_25CollectiveMainloopFwdSm90ILi2EN4cute5tupleIJNS5_1CILi1EEES8_S8_EEENS6_IJNS7_ILi128EEENS7_ILi96EEENS7_ILi64EEEEEELi256ENS_6half_tEfNS_4arch4Sm90ELb1ELb0ELb1ELb0ELb0ELb0ELb0ELb1ELb0ELb1ELb1ELb0EEENS1_21CollectiveEpilogueFwdINS6_IJSA_NS7_ILi256EEESB_EEES9_SE_SG_Li256ELb0ELb1ELb1ELb0EEENS1_19SingleTileSchedulerILb0ELb1ELb1ELi128EEEEEEEEEvNT_6ParamsE:
        .type           _ZN7cutlass13device_kernelIN5flash11enable_sm90INS1_16FlashAttnFwdSm90INS1_25CollectiveMainloopFwdSm90ILi2EN4cute5tupleIJNS5_1CILi1EEES8_S8_EEENS6_IJNS7_ILi128EEENS7_ILi96EEENS7_ILi64EEEEEELi256ENS_6half_tEfNS_4arch4Sm90ELb1ELb0ELb1ELb0ELb0ELb0ELb0ELb1ELb0ELb1ELb1ELb0EEENS1_21CollectiveEpilogueFwdINS6_IJSA_NS7_ILi256EEESB_EEES9_SE_SG_Li256ELb0ELb1ELb1ELb0EEENS1_19SingleTileSchedulerILb0ELb1ELb1ELi128EEEEEEEEEvNT_6ParamsE,@function
        .size           _ZN7cutlass13device_kernelIN5flash11enable_sm90INS1_16FlashAttnFwdSm90INS1_25CollectiveMainloopFwdSm90ILi2EN4cute5tupleIJNS5_1CILi1EEES8_S8_EEENS6_IJNS7_ILi128EEENS7_ILi96EEENS7_ILi64EEEEEELi256ENS_6half_tEfNS_4arch4Sm90ELb1ELb0ELb1ELb0ELb0ELb0ELb0ELb1ELb0ELb1ELb1ELb0EEENS1_21CollectiveEpilogueFwdINS6_IJSA_NS7_ILi256EEESB_EEES9_SE_SG_Li256ELb0ELb1ELb1ELb0EEENS1_19SingleTileSchedulerILb0ELb1ELb1ELi128EEEEEEEEEvNT_6ParamsE,(.L_x_30 - _ZN7cutlass13device_kernelIN5flash11enable_sm90INS1_16FlashAttnFwdSm90INS1_25CollectiveMainloopFwdSm90ILi2EN4cute5tupleIJNS5_1CILi1EEES8_S8_EEENS6_IJNS7_ILi128EEENS7_ILi96EEENS7_ILi64EEEEEELi256ENS_6half_tEfNS_4arch4Sm90ELb1ELb0ELb1ELb0ELb0ELb0ELb0ELb1ELb0ELb1ELb1ELb0EEENS1_21CollectiveEpilogueFwdINS6_IJSA_NS7_ILi256EEESB_EEES9_SE_SG_Li256ELb0ELb1ELb1ELb0EEENS1_19SingleTileSchedulerILb0ELb1ELb1ELi128EEEEEEEEEvNT_6ParamsE)
        .other          _ZN7cutlass13device_kernelIN5flash11enable_sm90INS1_16FlashAttnFwdSm90INS1_25CollectiveMainloopFwdSm90ILi2EN4cute5tupleIJNS5_1CILi1EEES8_S8_EEENS6_IJNS7_ILi128EEENS7_ILi96EEENS7_ILi64EEEEEELi256ENS_6half_tEfNS_4arch4Sm90ELb1ELb0ELb1ELb0ELb0ELb0ELb0ELb1ELb0ELb1ELb1ELb0EEENS1_21CollectiveEpilogueFwdINS6_IJSA_NS7_ILi256EEESB_EEES9_SE_SG_Li256ELb0ELb1ELb1ELb0EEENS1_19SingleTileSchedulerILb0ELb1ELb1ELi128EEEEEEEEEvNT_6ParamsE,@"STO_CUDA_ENTRY STV_DEFAULT"
_ZN7cutlass13device_kernelIN5flash11enable_sm90INS1_16FlashAttnFwdSm90INS1_25CollectiveMainloopFwdSm90ILi2EN4cute5tupleIJNS5_1CILi1EEES8_S8_EEENS6_IJNS7_ILi128EEENS7_ILi96EEENS7_ILi64EEEEEELi256ENS_6half_tEfNS_4arch4Sm90ELb1ELb0ELb1ELb0ELb0ELb0ELb0ELb1ELb0ELb1ELb1ELb0EEENS1_21CollectiveEpilogueFwdINS6_IJSA_NS7_ILi256EEESB_EEES9_SE_SG_Li256ELb0ELb1ELb1ELb0EEENS1_19SingleTileSchedulerILb0ELb1ELb1ELi128EEEEEEEEEvNT_6ParamsE:
[----:B------:R-:W-:Y:S01]  /*0000*/  LDC R1, c[0x0][0x37c] ;  /* 0x0000df00ff017b82 */ /* 0x000fe20000000800 */
[----:B------:R-:W-:Y:S05]  /*0010*/  EXIT ;  /* 0x000000000000794d */ /* 0x000fea0003800000 */
.L_x_12:
        /* <DEDUP_REMOVED lines=14> */
.L_x_30:


//--------------------- .text._ZN7cutlass13device_kernelIN5flash11enable_sm90INS1_16FlashAttnFwdSm90INS1_25CollectiveMainloopFwdSm90ILi2EN4cute5tupleIJNS5_1CILi1EEES8_S8_EEENS6_IJNS7_ILi128EEENS7_ILi96EEENS7_ILi64EEEEEELi256ENS_6half_tEfNS_4arch4Sm90ELb1ELb0ELb1ELb0ELb0ELb0ELb1ELb1ELb0ELb1ELb1ELb0EEENS1_21CollectiveEpilogueFwdINS6_IJSA_NS7_ILi256EEESB_EEES9_SE_SG_Li256ELb0ELb1ELb1ELb0EEENS1_19SingleTileSchedulerILb0ELb1ELb1ELi128EEEEEEEEEvNT_6ParamsE --------------------------
	.section	.text._ZN7cutlass13device_kernelIN5flash11enable_sm90INS1_16FlashAttnFwdSm90INS1_25CollectiveMainloopFwdSm90ILi2EN4cute5tupleIJNS5_1CILi1EEES8_S8_EEENS6_IJNS7_ILi128EEENS7_ILi96EEENS7_ILi64EEEEEELi256ENS_6half_tEfNS_4arch4Sm90ELb1ELb0ELb1ELb0ELb0ELb0ELb1ELb1ELb0ELb1ELb1ELb0EEENS1_21CollectiveEpilogueFwdINS6_IJSA_NS7_ILi256EEESB_EEES9_SE_SG_Li256ELb0ELb1ELb1ELb0EEENS1_19SingleTileSchedulerILb0ELb1ELb1ELi128EEEEEEEEEvNT_6ParamsE,"ax",@progbits
	.align	128
.text._ZN7cutlass13device_kernelIN5flash11enable_sm90INS1_16FlashAttnFwdSm90INS1_25CollectiveMainloopFwdSm90ILi2EN4cute5tupleIJNS5_1CILi1EEES8_S8_EEENS6_IJNS7_ILi128EEENS7_ILi96EEENS7_ILi64EEEEEELi256ENS_6half_tEfNS_4arch4Sm90ELb1ELb0ELb1ELb0ELb0ELb0ELb1ELb1ELb0ELb1ELb1ELb0EEENS1_21CollectiveEpilogueFwdINS6_IJSA_NS7_ILi256EEESB_EEES9_SE_SG_Li256ELb0ELb1ELb1ELb0EEENS1_19SingleTileSchedulerILb0ELb1ELb1ELi128EEEEEEEEEvNT_6ParamsE:
        .type           _ZN7cutlass13device_kernelIN5flash11enable_sm90INS1_16FlashAttnFwdSm90INS1_25CollectiveMainloopFwdSm90ILi2EN4cute5tupleIJNS5_1CILi1EEES8_S8_EEENS6_IJNS7_ILi128EEENS7_ILi96EEENS7_ILi64EEEEEELi256ENS_6half_tEfNS_4arch4Sm90ELb1ELb0ELb1ELb0ELb0ELb0ELb1ELb1ELb0ELb1ELb1ELb0EEENS1_21CollectiveEpilogueFwdINS6_IJSA_NS7_ILi256EEESB_EEES9_SE_SG_Li256ELb0ELb1ELb1ELb0EEENS1_19SingleTileSchedulerILb0ELb1ELb1ELi128EEEEEEEEEvNT_6ParamsE,@function
        .size           _ZN7cutlass13device_kernelIN5flash11enable_sm90INS1_16FlashAttnFwdSm90INS1_25CollectiveMainloopFwdSm90ILi2EN4cute5tupleIJNS5_1CILi1EEES8_S8_EEENS6_IJNS7_ILi128EEENS7_ILi96EEENS7_ILi64EEEEEELi256ENS_6half_tEfNS_4arch4Sm90ELb1ELb0ELb1ELb0ELb0ELb0ELb1ELb1ELb0ELb1ELb1ELb0EEENS1_21CollectiveEpilogueFwdINS6_IJSA_NS7_ILi256EEESB_EEES9_SE_SG_Li256ELb0ELb1ELb1ELb0EEENS1_19SingleTileSchedulerILb0ELb1ELb1ELi128EEEEEEEEEvNT_6ParamsE,(.L_x_31 - _ZN7cutlass13device_kernelIN5flash11enable_sm90INS1_16FlashAttnFwdSm90INS1_25CollectiveMainloopFwdSm90ILi2EN4cute5tupleIJNS5_1CILi1EEES8_S8_EEENS6_IJNS7_ILi128EEENS7_ILi96EEENS7_ILi64EEEEEELi256ENS_6half_tEfNS_4arch4Sm90ELb1ELb0ELb1ELb0ELb0ELb0ELb1ELb1ELb0ELb1ELb1ELb0EEENS1_21CollectiveEpilogueFwdINS6_IJSA_NS7_ILi256EEESB_EEES9_SE_SG_Li256ELb0ELb1ELb1ELb0EEENS1_19SingleTileSchedulerILb0ELb1ELb1ELi128EEEEEEEEEvNT_6ParamsE)
        .other          _ZN7cutlass13device_kernelIN5flash11enable_sm90INS1_16FlashAttnFwdSm90INS1_25CollectiveMainloopFwdSm90ILi2EN4cute5tupleIJNS5_1CILi1EEES8_S8_EEENS6_IJNS7_ILi128EEENS7_ILi96EEENS7_ILi64EEEEEELi256ENS_6half_tEfNS_4arch4Sm90ELb1ELb0ELb1ELb0ELb0ELb0ELb1ELb1ELb0ELb1ELb1ELb0EEENS1_21CollectiveEpilogueFwdINS6_IJSA_NS7_ILi256EEESB_EEES9_SE_SG_Li256ELb0ELb1ELb1ELb0EEENS1_19SingleTileSchedulerILb0ELb1ELb1ELi128EEEEEEEEEvNT_6ParamsE,@"STO_CUDA_ENTRY STV_DEFAULT"
_ZN7cutlass13device_kernelIN5flash11enable_sm90INS1_16FlashAttnFwdSm90INS1_25CollectiveMainloopFwdSm90ILi2EN4cute5tupleIJNS5_1CILi1EEES8_S8_EEENS6_IJNS7_ILi128EEENS7_ILi96EEENS7_ILi64EEEEEELi256ENS_6half_tEfNS_4arch4Sm90ELb1ELb0ELb1ELb0ELb0ELb0ELb1ELb1ELb0ELb1ELb1ELb0EEENS1_21CollectiveEpilogueFwdINS6_IJSA_NS7_ILi256EEESB_EEES9_SE_SG_Li256ELb0ELb1ELb1ELb0EEENS1_19SingleTileSchedulerILb0ELb1ELb1ELi128EEEEEEEEEvNT_6ParamsE:
[----:B------:R-:W-:Y:S01]  /*0000*/  LDC R1, c[0x0][0x37c] ;  /* 0x0000df00ff017b82 */ /* 0x000fe20000000800 */
[----:B------:R-:W-:Y:S05]  /*0010*/  EXIT ;  /* 0x000000000000794d */ /* 0x000fea0003800000 */
.L_x_13:
        /* <DEDUP_REMOVED lines=14> */
.L_x_31:


//--------------------- .text._ZN7cutlass13device_kernelIN5flash11enable_sm90INS1_16FlashAttnFwdSm90INS1_25CollectiveMainloopFwdSm90ILi2EN4cute5tupleIJNS5_1CILi1EEES8_S8_EEENS6_IJNS7_ILi128EEENS7_ILi96EEENS7_ILi64EEEEEELi256ENS_6half_tEfNS_4arch4Sm90ELb1ELb0ELb1ELb1ELb0ELb0ELb0ELb1ELb0ELb1ELb1ELb0EEENS1_21CollectiveEpilogueFwdINS6_IJSA_NS7_ILi256EEESB_EEES9_SE_SG_Li256ELb1ELb1ELb1ELb0EEENS1_36VarlenDynamicPersistentTileSchedulerILi128ELi96ELi256ELi128ELb1ELb1ELb1ELb1ELb1ELb1EEEEEEEEEvNT_6ParamsE --------------------------
	.section	.text._ZN7cutlass13device_kernelIN5flash11enable_sm90INS1_16FlashAttnFwdSm90INS1_25CollectiveMainloopFwdSm90ILi2EN4cute5tupleIJNS5_1CILi1EEES8_S8_EEENS6_IJNS7_ILi128EEENS7_ILi96EEENS7_ILi64EEEEEELi256ENS_6half_tEfNS_4arch4Sm90ELb1ELb0ELb1ELb1ELb0ELb0ELb0ELb1ELb0ELb1ELb1ELb0EEENS1_21CollectiveEpilogueFwdINS6_IJSA_NS7_ILi256EEESB_EEES9_SE_SG_Li256ELb1ELb1ELb1ELb0EEENS1_36VarlenDynamicPersistentTileSchedulerILi128ELi96ELi256ELi128ELb1ELb1ELb1ELb1ELb1ELb1EEEEEEEEEvNT_6ParamsE,"ax",@progbits
	.align	128
.text._ZN7cutlass13device_kernelIN5flash11enable_sm90INS1_16FlashAttnFwdSm90INS1_25CollectiveMainloopFwdSm90ILi2EN4cute5tupleIJNS5_1CILi1EEES8_S8_EEENS6_IJNS7_ILi128EEENS7_ILi96EEENS7_ILi64EEEEEELi256ENS_6half_tEfNS_4arch4Sm90ELb1ELb0ELb1ELb1ELb0ELb0ELb0ELb1ELb0ELb1ELb1ELb0EEENS1_21CollectiveEpilogueFwdINS6_IJSA_NS7_ILi256EEESB_EEES9_SE_SG_Li256ELb1ELb1ELb1ELb0EEENS1_36VarlenDynamicPersistentTileSchedulerILi128ELi96ELi256ELi128ELb1ELb1ELb1ELb1ELb1ELb1EEEEEEEEEvNT_6ParamsE:
        .type           _ZN7cutlass13device_kernelIN5flash11enable_sm90INS1_16FlashAttnFwdSm90INS1_25CollectiveMainloopFwdSm90ILi2EN4cute5tupleIJNS5_1CILi1EEES8_S8_EEENS6_IJNS7_ILi128EEENS7_ILi96EEENS7_ILi64EEEEEELi256ENS_6half_tEfNS_4arch4Sm90ELb1ELb0ELb1ELb1ELb0ELb0ELb0ELb1ELb0ELb1ELb1ELb0EEENS1_21CollectiveEpilogueFwdINS6_IJSA_NS7_ILi256EEESB_EEES9_SE_SG_Li256ELb1ELb1ELb1ELb0EEENS1_36VarlenDynamicPersistentTileSchedulerILi128ELi96ELi256ELi128ELb1ELb1ELb1ELb1ELb1ELb1EEEEEEEEEvNT_6ParamsE,@function
        .size           _ZN7cutlass13device_kernelIN5flash11enable_sm90INS1_16FlashAttnFwdSm90INS1_25CollectiveMainloopFwdSm90ILi2EN4cute5tupleIJNS5_1CILi1EEES8_S8_EEENS6_IJNS7_ILi128EEENS7_ILi96EEENS7_ILi64EEEEEELi256ENS_6half_tEfNS_4arch4Sm90ELb1ELb0ELb1ELb1ELb0ELb0ELb0ELb1ELb0ELb1ELb1ELb0EEENS1_21CollectiveEpilogueFwdINS6_IJSA_NS7_ILi256EEESB_EEES9_SE_SG_Li256ELb1ELb1ELb1ELb0EEENS1_36VarlenDynamicPersistentTileSchedulerILi128ELi96ELi256ELi128ELb1ELb1ELb1ELb1ELb1ELb1EEEEEEEEEvNT_6ParamsE,(.L_x_32 - _ZN7cutlass13device_kernelIN5flash11enable_sm90INS1_16FlashAttnFwdSm90INS1_25CollectiveMainloopFwdSm90ILi2EN4cute5tupleIJNS5_1CILi1EEES8_S8_EEENS6_IJNS7_ILi128EEENS7_ILi96EEENS7_ILi64EEEEEELi256ENS_6half_tEfNS_4arch4Sm90ELb1ELb0ELb1ELb1ELb0ELb0ELb0ELb1ELb0ELb1ELb1ELb0EEENS1_21CollectiveEpilogueFwdINS6_IJSA_NS7_ILi256EEESB_EEES9_SE_SG_Li256ELb1ELb1ELb1ELb0EEENS1_36VarlenDynamicPersistentTileSchedulerILi128ELi96ELi256ELi128ELb1ELb1ELb1ELb1ELb1ELb1EEEEEEEEEvNT_6ParamsE)
        .other          _ZN7cutlass13device_kernelIN5flash11enable_sm90INS1_16FlashAttnFwdSm90INS1_25CollectiveMainloopFwdSm90ILi2EN4cute5tupleIJNS5_1CILi1EEES8_S8_EEENS6_IJNS7_ILi128EEENS7_ILi96EEENS7_ILi64EEEEEELi256ENS_6half_tEfNS_4arch4Sm90ELb1ELb0ELb1ELb1ELb0ELb0ELb0ELb1ELb0ELb1ELb1ELb0EEENS1_21CollectiveEpilogueFwdINS6_IJSA_NS7_ILi256EEESB_EEES9_SE_SG_Li256ELb1ELb1ELb1ELb0EEENS1_36VarlenDynamicPersistentTileSchedulerILi128ELi96ELi256ELi128ELb1ELb1ELb1ELb1ELb1ELb1EEEEEEEEEvNT_6ParamsE,@"STO_CUDA_ENTRY STV_DEFAULT"
_ZN7cutlass13device_kernelIN5flash11enable_sm90INS1_16FlashAttnFwdSm90INS1_25CollectiveMainloopFwdSm90ILi2EN4cute5tupleIJNS5_1CILi1EEES8_S8_EEENS6_IJNS7_ILi128EEENS7_ILi96EEENS7_ILi64EEEEEELi256ENS_6half_tEfNS_4arch4Sm90ELb1ELb0ELb1ELb1ELb0ELb0ELb0ELb1ELb0ELb1ELb1ELb0EEENS1_21CollectiveEpilogueFwdINS6_IJSA_NS7_ILi256EEESB_EEES9_SE_SG_Li256ELb1ELb1ELb1ELb0EEENS1_36VarlenDynamicPersistentTileSchedulerILi128ELi96ELi256ELi128ELb1ELb1ELb1ELb1ELb1ELb1EEEEEEEEEvNT_6ParamsE:
[----:B------:R-:W-:Y:S01]  /*0000*/  LDC R1, c[0x0][0x37c] ;  /* 0x0000df00ff017b82 */ /* 0x000fe20000000800 */
[----:B------:R-:W-:Y:S05]  /*0010*/  EXIT ;  /* 0x000000000000794d */ /* 0x000fea0003800000 */
.L_x_14:
        /* <DEDUP_REMOVED lines=14> */
.L_x_32:


//--------------------- .text._ZN7cutlass13device_kernelIN5flash11enable_sm90INS1_16FlashAttnFwdSm90INS1_25CollectiveMainloopFwdSm90ILi2EN4cute5tupleIJNS5_1CILi1EEES8_S8_EEENS6_IJNS7_ILi128EEENS7_ILi96EEENS7_ILi64EEEEEELi256ENS_6half_tEfNS_4arch4Sm90ELb1ELb0ELb1ELb1ELb0ELb1ELb0ELb1ELb0ELb1ELb1ELb0EEENS1_21CollectiveEpilogueFwdINS6_IJSA_NS7_ILi256EEESB_EEES9_SE_SG_Li256ELb1ELb1ELb1ELb0EEENS1_36VarlenDynamicPersistentTileSchedulerILi128ELi96ELi256ELi128ELb1ELb1ELb1ELb1ELb1ELb1EEEEEEEEEvNT_6ParamsE --------------------------
	.section	.text._ZN7cutlass13device_kernelIN5flash11enable_sm90INS1_16FlashAttnFwdSm90INS1_25CollectiveMainloopFwdSm90ILi2EN4cute5tupleIJNS5_1CILi1EEES8_S8_EEENS6_IJNS7_ILi128EEENS7_ILi96EEENS7_ILi64EEEEEELi256ENS_6half_tEfNS_4arch4Sm90ELb1ELb0ELb1ELb1ELb0ELb1ELb0ELb1ELb0ELb1ELb1ELb0EEENS1_21CollectiveEpilogueFwdINS6_IJSA_NS7_ILi256EEESB_EEES9_SE_SG_Li256ELb1ELb1ELb1ELb0EEENS1_36VarlenDynamicPersistentTileSchedulerILi128ELi96ELi256ELi128ELb1ELb1ELb1ELb1ELb1ELb1EEEEEEEEEvNT_6ParamsE,"ax",@progbits
	.align	128
.text._ZN7cutlass13device_kernelIN5flash11enable_sm90INS1_16FlashAttnFwdSm90INS1_25CollectiveMainloopFwdSm90ILi2EN4cute5tupleIJNS5_1CILi1EEES8_S8_EEENS6_IJNS7_ILi128EEENS7_ILi96EEENS7_ILi64EEEEEELi256ENS_6half_tEfNS_4arch4Sm90ELb1ELb0ELb1ELb1ELb0ELb1ELb0ELb1ELb0ELb1ELb1ELb0EEENS1_21CollectiveEpilogueFwdINS6_IJSA_NS7_ILi256EEESB_EEES9_SE_SG_Li256ELb1ELb1ELb1ELb0EEENS1_36VarlenDynamicPersistentTileSchedulerILi128ELi96ELi256ELi128ELb1ELb1ELb1ELb1ELb1ELb1EEEEEEEEEvNT_6ParamsE:
        .type           _ZN7cutlass13device_kernelIN5flash11enable_sm90INS1_16FlashAttnFwdSm90INS1_25CollectiveMainloopFwdSm90ILi2EN4cute5tupleIJNS5_1CILi1EEES8_S8_EEENS6_IJNS7_ILi128EEENS7_ILi96EEENS7_ILi64EEEEEELi256ENS_6half_tEfNS_4arch4Sm90ELb1ELb0ELb1ELb1ELb0ELb1ELb0ELb1ELb0ELb1ELb1ELb0EEENS1_21CollectiveEpilogueFwdINS6_IJSA_NS7_ILi256EEESB_EEES9_SE_SG_Li256ELb1ELb1ELb1ELb0EEENS1_36VarlenDynamicPersistentTileSchedulerILi128ELi96ELi256ELi128ELb1ELb1ELb1ELb1ELb1ELb1EEEEEEEEEvNT_6ParamsE,@function
        .size           _ZN7cutlass13device_kernelIN5flash11enable_sm90INS1_16FlashAttnFwdSm90INS1_25CollectiveMainloopFwdSm90ILi2EN4cute5tupleIJNS5_1CILi1EEES8_S8_EEENS6_IJNS7_ILi128EEENS7_ILi96EEENS7_ILi64EEEEEELi256ENS_6half_tEfNS_4arch4Sm90ELb1ELb0ELb1ELb1ELb0ELb1ELb0ELb1ELb0ELb1ELb1ELb0EEENS1_21CollectiveEpilogueFwdINS6_IJSA_NS7_ILi256EEESB_EEES9_SE_SG_Li256ELb1ELb1ELb1ELb0EEENS1_36VarlenDynamicPersistentTileSchedulerILi128ELi96ELi256ELi128ELb1ELb1ELb1ELb1ELb1ELb1EEEEEEEEEvNT_6ParamsE,(.L_x_33 - _ZN7cutlass13device_kernelIN5flash11enable_sm90INS1_16FlashAttnFwdSm90INS1_25CollectiveMainloopFwdSm90ILi2EN4cute5tupleIJNS5_1CILi1EEES8_S8_EEENS6_IJNS7_ILi128EEENS7_ILi96EEENS7_ILi64EEEEEELi256ENS_6half_tEfNS_4arch4Sm90ELb1ELb0ELb1ELb1ELb0ELb1ELb0ELb1ELb0ELb1ELb1ELb0EEENS1_21CollectiveEpilogueFwdINS6_IJSA_NS7_ILi256EEESB_EEES9_SE_SG_Li256ELb1ELb1ELb1ELb0EEENS1_36VarlenDynamicPersistentTileSchedulerILi128ELi96ELi256ELi128ELb1ELb1ELb1ELb1ELb1ELb1EEEEEEEEEvNT_6ParamsE)
        .other          _ZN7cutlass13device_kernelIN5flash11enable_sm90INS1_16FlashAttnFwdSm90INS1_25CollectiveMainloopFwdSm90ILi2EN4cute5tupleIJNS5_1CILi1EEES8_S8_EEENS6_IJNS7_ILi128EEENS7_ILi96EEENS7_ILi64EEEEEELi256ENS_6half_tEfNS_4arch4Sm90ELb1ELb0ELb1ELb1ELb0ELb1ELb0ELb1ELb0ELb1ELb1ELb0EEENS1_21CollectiveEpilogueFwdINS6_IJSA_NS7_ILi256EEESB_EEES9_SE_SG_Li256ELb1ELb1ELb1ELb0EEENS1_36VarlenDynamicPersistentTileSchedulerILi128ELi96ELi256ELi128ELb1ELb1ELb1ELb1ELb1ELb1EEEEEEEEEvNT_6ParamsE,@"STO_CUDA_ENTRY STV_DEFAULT"
_ZN7cutlass13device_kernelIN5flash11enable_sm90INS1_16FlashAttnFwdSm90INS1_25CollectiveMainloopFwdSm90ILi2EN4cute5tupleIJNS5_1CILi1EEES8_S8_EEENS6_IJNS7_ILi128EEENS7_ILi96EEENS7_ILi64EEEEEELi256ENS_6half_tEfNS_4arch4Sm90ELb1ELb0ELb1ELb1ELb0ELb1ELb0ELb1ELb0ELb1ELb1ELb0EEENS1_21CollectiveEpilogueFwdINS6_IJSA_NS7_ILi256EEESB_EEES9_SE_SG_Li256ELb1ELb1ELb1ELb0EEENS1_36VarlenDynamicPersistentTileSchedulerILi128ELi96ELi256ELi128ELb1ELb1ELb1ELb1ELb1ELb1EEEEEEEEEvNT_6ParamsE:
[----:B------:R-:W-:Y:S01]  /*0000*/  LDC R1, c[0x0][0x37c] ;  /* 0x0000df00ff017b82 */ /* 0x000fe20000000800 */
[----:B------:R-:W-:Y:S05]  /*0010*/  EXIT ;  /* 0x000000000000794d */ /* 0x000fea0003800000 */
.L_x_15:
        /* <DEDUP_REMOVED lines=14> */
.L_x_33:


//--------------------- .text._ZN7cutlass13device_kernelIN5flash11enable_sm90INS1_16FlashAttnFwdSm90INS1_25CollectiveMainloopFwdSm90ILi2EN4cute5tupleIJNS5_1CILi1EEES8_S8_EEENS6_IJNS7_ILi128EEENS7_ILi96EEENS7_ILi64EEEEEELi256ENS_6half_tEfNS_4arch4Sm90ELb1ELb0ELb1ELb1ELb0ELb0ELb1ELb1ELb0ELb1ELb1ELb0EEENS1_21CollectiveEpilogueFwdINS6_IJSA_NS7_ILi256EEESB_EEES9_SE_SG_Li256ELb1ELb1ELb1ELb0EEENS1_36VarlenDynamicPersistentTileSchedulerILi128ELi96ELi256ELi128ELb1ELb1ELb1ELb1ELb1ELb1EEEEEEEEEvNT_6ParamsE --------------------------
	.section	.text._ZN7cutlass13device_kernelIN5flash11enable_sm90INS1_16FlashAttnFwdSm90INS1_25CollectiveMainloopFwdSm90ILi2EN4cute5tupleIJNS5_1CILi1EEES8_S8_EEENS6_IJNS7_ILi128EEENS7_ILi96EEENS7_ILi64EEEEEELi256ENS_6half_tEfNS_4arch4Sm90ELb1ELb0ELb1ELb1ELb0ELb0ELb1ELb1ELb0ELb1ELb1ELb0EEENS1_21CollectiveEpilogueFwdINS6_IJSA_NS7_ILi256EEESB_EEES9_SE_SG_Li256ELb1ELb1ELb1ELb0EEENS1_36VarlenDynamicPersistentTileSchedulerILi128ELi96ELi256ELi128ELb1ELb1ELb1ELb1ELb1ELb1EEEEEEEEEvNT_6ParamsE,"ax",@progbits
	.align	128
.text._ZN7cutlass13device_kernelIN5flash11enable_sm90INS1_16FlashAttnFwdSm90INS1_25CollectiveMainloopFwdSm90ILi2EN4cute5tupleIJNS5_1CILi1EEES8_S8_EEENS6_IJNS7_ILi128EEENS7_ILi96EEENS7_ILi64EEEEEELi256ENS_6half_tEfNS_4arch4Sm90ELb1ELb0ELb1ELb1ELb0ELb0ELb1ELb1ELb0ELb1ELb1ELb0EEENS1_21CollectiveEpilogueFwdINS6_IJSA_NS7_ILi256EEESB_EEES9_SE_SG_Li256ELb1ELb1ELb1ELb0EEENS1_36VarlenDynamicPersistentTileSchedulerILi128ELi96ELi256ELi128ELb1ELb1ELb1ELb1ELb1ELb1EEEEEEEEEvNT_6ParamsE:
        .type           _ZN7cutlass13device_kernelIN5flash11enable_sm90INS1_16FlashAttnFwdSm90INS1_25CollectiveMainloopFwdSm90ILi2EN4cute5tupleIJNS5_1CILi1EEES8_S8_EEENS6_IJNS7_ILi128EEENS7_ILi96EEENS7_ILi64EEEEEELi256ENS_6half_tEfNS_4arch4Sm90ELb1ELb0ELb1ELb1ELb0ELb0ELb1ELb1ELb0ELb1ELb1ELb0EEENS1_21CollectiveEpilogueFwdINS6_IJSA_NS7_ILi256EEESB_EEES9_SE_SG_Li256ELb1ELb1ELb1ELb0EEENS1_36VarlenDynamicPersistentTileSchedulerILi128ELi96ELi256ELi128ELb1ELb1ELb1ELb1ELb1ELb1EEEEEEEEEvNT_6ParamsE,@function
        .size           _ZN7cutlass13device_kernelIN5flash11enable_sm90INS1_16FlashAttnFwdSm90INS1_25CollectiveMainloopFwdSm90ILi2EN4cute5tupleIJNS5_1CILi1EEES8_S8_EEENS6_IJNS7_ILi128EEENS7_ILi96EEENS7_ILi64EEEEEELi256ENS_6half_tEfNS_4arch4Sm90ELb1ELb0ELb1ELb1ELb0ELb0ELb1ELb1ELb0ELb1ELb1ELb0EEENS1_21CollectiveEpilogueFwdINS6_IJSA_NS7_ILi256EEESB_EEES9_SE_SG_Li256ELb1ELb1ELb1ELb0EEENS1_36VarlenDynamicPersistentTileSchedulerILi128ELi96ELi256ELi128ELb1ELb1ELb1ELb1ELb1ELb1EEEEEEEEEvNT_6ParamsE,(.L_x_34 - _ZN7cutlass13device_kernelIN5flash11enable_sm90INS1_16FlashAttnFwdSm90INS1_25CollectiveMainloopFwdSm90ILi2EN4cute5tupleIJNS5_1CILi1EEES8_S8_EEENS6_IJNS7_ILi128EEENS7_ILi96EEENS7_ILi64EEEEEELi256ENS_6half_tEfNS_4arch4Sm90ELb1ELb0ELb1ELb1ELb0ELb0ELb1ELb1ELb0ELb1ELb1ELb0EEENS1_21CollectiveEpilogueFwdINS6_IJSA_NS7_ILi256EEESB_EEES9_SE_SG_Li256ELb1ELb1ELb1ELb0EEENS1_36VarlenDynamicPersistentTileSchedulerILi128ELi96ELi256ELi128ELb1ELb1ELb1ELb1ELb1ELb1EEEEEEEEEvNT_6ParamsE)
        .other          _ZN7cutlass13device_kernelIN5flash11enable_sm90INS1_16FlashAttnFwdSm90INS1_25CollectiveMainloopFwdSm90ILi2EN4cute5tupleIJNS5_1CILi1EEES8_S8_EEENS6_IJNS7_ILi128EEENS7_ILi96EEENS7_ILi64EEEEEELi256ENS_6half_tEfNS_4arch4Sm90ELb1ELb0ELb1ELb1ELb0ELb0ELb1ELb1ELb0ELb1ELb1ELb0EEENS1_21CollectiveEpilogueFwdINS6_IJSA_NS7_ILi256EEESB_EEES9_SE_SG_Li256ELb1ELb1ELb1ELb0EEENS1_36VarlenDynamicPersistentTileSchedulerILi128ELi96ELi256ELi128ELb1ELb1ELb1ELb1ELb1ELb1EEEEEEEEEvNT_6ParamsE,@"STO_CUDA_ENTRY STV_DEFAULT"
_ZN7cutlass13device_kernelIN5flash11enable_sm90INS1_16FlashAttnFwdSm90INS1_25CollectiveMainloopFwdSm90ILi2EN4cute5tupleIJNS5_1CILi1EEES8_S8_EEENS6_IJNS7_ILi128EEENS7_ILi96EEENS7_ILi64EEEEEELi256ENS_6half_tEfNS_4arch4Sm90ELb1ELb0ELb1ELb1ELb0ELb0ELb1ELb1ELb0ELb1ELb1ELb0EEENS1_21CollectiveEpilogueFwdINS6_IJSA_NS7_ILi256EEESB_EEES9_SE_SG_Li256ELb1ELb1ELb1ELb0EEENS1_36VarlenDynamicPersistentTileSchedulerILi128ELi96ELi256ELi128ELb1ELb1ELb1ELb1ELb1ELb1EEEEEEEEEvNT_6ParamsE:
[----:B------:R-:W-:Y:S01]  /*0000*/  LDC R1, c[0x0][0x37c] ;  /* 0x0000df00ff017b82 */ /* 0x000fe20000000800 */
[----:B------:R-:W-:Y:S05]  /*0010*/  EXIT ;  /* 0x000000000000794d */ /* 0x000fea0003800000 */
.L_x_16:
        /* <DEDUP_REMOVED lines=14> */
.L_x_34:


//--------------------- .text._ZN7cutlass13device_kernelIN5flash11enable_sm90INS1_16FlashAttnFwdSm90INS1_25CollectiveMainloopFwdSm90ILi2EN4cute5tupleIJNS5_1CILi1EEES8_S8_EEENS6_IJNS7_ILi128EEENS7_ILi96EEENS7_ILi64EEEEEELi256ENS_6half_tEfNS_4arch4Sm90ELb1ELb0ELb1ELb1ELb0ELb1ELb1ELb1ELb0ELb1ELb1ELb0EEENS1_21CollectiveEpilogueFwdINS6_IJSA_NS7_ILi256EEESB_EEES9_SE_SG_Li256ELb1ELb1ELb1ELb0EEENS1_36VarlenDynamicPersistentTileSchedulerILi128ELi96ELi256ELi128ELb1ELb1ELb1ELb1ELb1ELb1EEEEEEEEEvNT_6ParamsE --------------------------
	.section	.text._ZN7cutlass13device_kernelIN5flash11enable_sm90INS1_16FlashAttnFwdSm90INS1_25CollectiveMainloopFwdSm90ILi2EN4cute5tupleIJNS5_1CILi1EEES8_S8_EEENS6_IJNS7_ILi128EEENS7_ILi96EEENS7_ILi64EEEEEELi256ENS_6half_tEfNS_4arch4Sm90ELb1ELb0ELb1ELb1ELb0ELb1ELb1ELb1ELb0ELb1ELb1ELb0EEENS1_21CollectiveEpilogueFwdINS6_IJSA_NS7_ILi256EEESB_EEES9_SE_SG_Li256ELb1ELb1ELb1ELb0EEENS1_36VarlenDynamicPersistentTileSchedulerILi128ELi96ELi256ELi128ELb1ELb1ELb1ELb1ELb1ELb1EEEEEEEEEvNT_6ParamsE,"ax",@progbits
	.align	128
.text._ZN7cutlass13device_kernelIN5flash11enable_sm90INS1_16FlashAttnFwdSm90INS1_25CollectiveMainloopFwdSm90ILi2EN4cute5tupleIJNS5_1CILi1EEES8_S8_EEENS6_IJNS7_ILi128EEENS7_ILi96EEENS7_ILi64EEEEEELi256ENS_6half_tEfNS_4arch4Sm90ELb1ELb0ELb1ELb1ELb0ELb1ELb1ELb1ELb0ELb1ELb1ELb0EEENS1_21CollectiveEpilogueFwdINS6_IJSA_NS7_ILi256EEESB_EEES9_SE_SG_Li256ELb1ELb1ELb1ELb0EEENS1_36VarlenDynamicPersistentTileSchedulerILi128ELi96ELi256ELi128ELb1ELb1ELb1ELb1ELb1ELb1EEEEEEEEEvNT_6ParamsE:
        .type           _ZN7cutlass13device_kernelIN5flash11enable_sm90INS1_16FlashAttnFwdSm90INS1_25CollectiveMainloopFwdSm90ILi2EN4cute5tupleIJNS5_1CILi1EEES8_S8_EEENS6_IJNS7_ILi128EEENS7_ILi96EEENS7_ILi64EEEEEELi256ENS_6half_tEfNS_4arch4Sm90ELb1ELb0ELb1ELb1ELb0ELb1ELb1ELb1ELb0ELb1ELb1ELb0EEENS1_21CollectiveEpilogueFwdINS6_IJSA_NS7_ILi256EEESB_EEES9_SE_SG_Li256ELb1ELb1ELb1ELb0EEENS1_36VarlenDynamicPersistentTileSchedulerILi128ELi96ELi256ELi128ELb1ELb1ELb1ELb1ELb1ELb1EEEEEEEEEvNT_6ParamsE,@function
        .size           _ZN7cutlass13device_kernelIN5flash11enable_sm90INS1_16FlashAttnFwdSm90INS1_25CollectiveMainloopFwdSm90ILi2EN4cute5tupleIJNS5_1CILi1EEES8_S8_EEENS6_IJNS7_ILi128EEENS7_ILi96EEENS7_ILi64EEEEEELi256ENS_6half_tEfNS_4arch4Sm90ELb1ELb0ELb1ELb1ELb0ELb1ELb1ELb1ELb0ELb1ELb1ELb0EEENS1_21CollectiveEpilogueFwdINS6_IJSA_NS7_ILi256EEESB_EEES9_SE_SG_Li256ELb1ELb1ELb1ELb0EEENS1_36VarlenDynamicPersistentTileSchedulerILi128ELi96ELi256ELi128ELb1ELb1ELb1ELb1ELb1ELb1EEEEEEEEEvNT_6ParamsE,(.L_x_35 - _ZN7cutlass13device_kernelIN5flash11enable_sm90INS1_16FlashAttnFwdSm90INS1_25CollectiveMainloopFwdSm90ILi2EN4cute5tupleIJNS5_1CILi1EEES8_S8_EEENS6_IJNS7_ILi128EEENS7_ILi96EEENS7_ILi64EEEEEELi256ENS_6half_tEfNS_4arch4Sm90ELb1ELb0ELb1ELb1ELb0ELb1ELb1ELb1ELb0ELb1ELb1ELb0EEENS1_21CollectiveEpilogueFwdINS6_IJSA_NS7_ILi256EEESB_EEES9_SE_SG_Li256ELb1ELb1ELb1ELb0EEENS1_36VarlenDynamicPersistentTileSchedulerILi128ELi96ELi256ELi128ELb1ELb1ELb1ELb1ELb1ELb1EEEEEEEEEvNT_6ParamsE)
        .other          _ZN7cutlass13device_kernelIN5flash11enable_sm90INS1_16FlashAttnFwdSm90INS1_25CollectiveMainloopFwdSm90ILi2EN4cute5tupleIJNS5_1CILi1EEES8_S8_EEENS6_IJNS7_ILi128EEENS7_ILi96EEENS7_ILi64EEEEEELi256ENS_6half_tEfNS_4arch4Sm90ELb1ELb0ELb1ELb1ELb0ELb1ELb1ELb1ELb0ELb1ELb1ELb0EEENS1_21CollectiveEpilogueFwdINS6_IJSA_NS7_ILi256EEESB_EEES9_SE_SG_Li256ELb1ELb1ELb1ELb0EEENS1_36VarlenDynamicPersistentTileSchedulerILi128ELi96ELi256ELi128ELb1ELb1ELb1ELb1ELb1ELb1EEEEEEEEEvNT_6ParamsE,@"STO_CUDA_ENTRY STV_DEFAULT"
_ZN7cutlass13device_kernelIN5flash11enable_sm90INS1_16FlashAttnFwdSm90INS1_25CollectiveMainloopFwdSm90ILi2EN4cute5tupleIJNS5_1CILi1EEES8_S8_EEENS6_IJNS7_ILi128EEENS7_ILi96EEENS7_ILi64EEEEEELi256ENS_6half_tEfNS_4arch4Sm90ELb1ELb0ELb1ELb1ELb0ELb1ELb1ELb1ELb0ELb1ELb1ELb0EEENS1_21CollectiveEpilogueFwdINS6_IJSA_NS7_ILi256EEESB_EEES9_SE_SG_Li256ELb1ELb1ELb1ELb0EEENS1_36VarlenDynamicPersistentTileSchedulerILi128ELi96ELi256ELi128ELb1ELb1ELb1ELb1ELb1ELb1EEEEEEEEEvNT_6ParamsE:
[----:B------:R-:W-:Y:S01]  /*0000*/  LDC R1, c[0x0][0x37c] ;  /* 0x0000df00ff017b82 */ /* 0x000fe20000000800 */
[----:B------:R-:W-:Y:S05]  /*0010*/  EXIT ;  /* 0x000000000000794d */ /* 0x000fea0003800000 */
.L_x_17:
        /* <DEDUP_REMOVED lines=14> */
.L_x_35:


//--------------------- .nv.shared.reserved.0     --------------------------
	.section	.nv.shared.reserved.0,"aw",@nobits
	.weak		__nv_reservedSMEM_offset_0_alias
	.size		__nv_reservedSMEM_offset_0_alias, 0, 64
	.other		__nv_reservedSMEM_offset_0_alias,@"STO_CUDA_RESERVED_SHARED STV_DEFAULT"
__nv_reservedSMEM_offset_0_alias:
	.zero		0
	.zero		64


//--------------------- .nv.global                --------------------------
	.section	.nv.global,"aw",@nobits
.nv.global:
	.type		_ZN83_INTERNAL_afa55b12_47_flash_fwd_hdim64_256_fp16_split_softcap_sm90_cu_ceb34e2a_33504cute1_E,@object
	.size		_ZN83_INTERNAL_afa55b12_47_flash_fwd_hdim64_256_fp16_split_softcap_sm90_cu_ceb34e2a_33504cute1_E,(_ZN83_INTERNAL_afa55b12_47_flash_fwd_hdim64_256_fp16_split_softcap_sm90_cu_ceb34e2a_33504cuda3std3__45__cpo6cbeginE - _ZN83_INTERNAL_afa55b12_47_flash_fwd_hdim64_256_fp16_split_softcap_sm90_cu_ceb34e2a_33504cute1_E)
_ZN83_INTERNAL_afa55b12_47_flash_fwd_hdim64_256_fp16_split_softcap_sm90_cu_ceb34e2a_33504cute1_E:
	.zero		1
	.type		_ZN83_INTERNAL_afa55b12_47_flash_fwd_hdim64_256_fp16_split_softcap_sm90_cu_ceb34e2a_33504cuda3std3__45__cpo6cbeginE,@object
	.size		_ZN83_INTERNAL_afa55b12_47_flash_fwd_hdim64_256_fp16_split_softcap_sm90_cu_ceb34e2a_33504cuda3std3__45__cpo6cbeginE,(_ZN83_INTERNAL_afa55b12_47_flash_fwd_hdim64_256_fp16_split_softcap_sm90_cu_ceb34e2a_33504cuda3std3__48in_placeE - _ZN83_INTERNAL_afa55b12_47_flash_fwd_hdim64_256_fp16_split_softcap_sm90_cu_ceb34e2a_33504cuda3std3__45__cpo6cbeginE)
_ZN83_INTERNAL_afa55b12_47_flash_fwd_hdim64_256_fp16_split_softcap_sm90_cu_ceb34e2a_33504cuda3std3__45__cpo6cbeginE:
	.zero		1
	.type		_ZN83_INTERNAL_afa55b12_47_flash_fwd_hdim64_256_fp16_split_softcap_sm90_cu_ceb34e2a_33504cuda3std3__48in_placeE,@object
	.size		_ZN83_INTERNAL_afa55b12_47_flash_fwd_hdim64_256_fp16_split_softcap_sm90_cu_ceb34e2a_33504cuda3std3__48in_placeE,(_ZN83_INTERNAL_afa55b12_47_flash_fwd_hdim64_256_fp16_split_softcap_sm90_cu_ceb34e2a_33504cuda3std6ranges3__45__cpo9iter_moveE - _ZN83_INTERNAL_afa55b12_47_flash_fwd_hdim64_256_fp16_split_softcap_sm90_cu_ceb34e2a_33504cuda3std3__48in_placeE)
_ZN83_INTERNAL_afa55b12_47_flash_fwd_hdim64_256_fp16_split_softcap_sm90_cu_ceb34e2a_33504cuda3std3__48in_placeE:
	.zero		1
	.type		_ZN83_INTERNAL_afa55b12_47_flash_fwd_hdim64_256_fp16_split_softcap_sm90_cu_ceb34e2a_33504cuda3std6ranges3__45__cpo9iter_moveE,@object
	.size		_ZN83_INTERNAL_afa55b12_47_flash_fwd_hdim64_256_fp16_split_softcap_sm90_cu_ceb34e2a_33504cuda3std6ranges3__45__cpo9iter_moveE,(_ZN83_INTERNAL_afa55b12_47_flash_fwd_hdim64_256_fp16_split_softcap_sm90_cu_ceb34e2a_33504cuda3std3__45__cpo5beginE - _ZN83_INTERNAL_afa55b12_47_flash_fwd_hdim64_256_fp16_split_softcap_sm90_cu_ceb34e2a_33504cuda3std6ranges3__45__cpo9iter_moveE)
_ZN83_INTERNAL_afa55b12_47_flash_fwd_hdim64_256_fp16_split_softcap_sm90_cu_ceb34e2a_33504cuda3std6ranges3__45__cpo9iter_moveE:
	.zero		1
	.type		_ZN83_INTERNAL_afa55b12_47_flash_fwd_hdim64_256_fp16_split_softcap_sm90_cu_ceb34e2a_33504cuda3std3__45__cpo5beginE,@object
	.size		_ZN83_INTERNAL_afa55b12_47_flash_fwd_hdim64_256_fp16_split_softcap_sm90_cu_ceb34e2a_33504cuda3std3__45__cpo5beginE,(_ZN83_INTERNAL_afa55b12_47_flash_fwd_hdim64_256_fp16_split_softcap_sm90_cu_ceb34e2a_33504cuda3std3__485_GLOBAL__N__afa55b12_47_flash_fwd_hdim64_256_fp16_split_softcap_sm90_cu_ceb34e2a_33506ignoreE - _ZN83_INTERNAL_afa55b12_47_flash_fwd_hdim64_256_fp16_split_softcap_sm90_cu_ceb34e2a_33504cuda3std3__45__cpo5beginE)
_ZN83_INTERNAL_afa55b12_47_flash_fwd_hdim64_256_fp16_split_softcap_sm90_cu_ceb34e2a_33504cuda3std3__45__cpo5beginE:
	.zero		1
	.type		_ZN83_INTERNAL_afa55b12_47_flash_fwd_hdim64_256_fp16_split_softcap_sm90_cu_ceb34e2a_33504cuda3std3__485_GLOBAL__N__afa55b12_47_flash_fwd_hdim64_256_fp16_split_softcap_sm90_cu_ceb34e2a_33506ignoreE,@object
	.size		_ZN83_INTERNAL_afa55b12_47_flash_fwd_hdim64_256_fp16_split_softcap_sm90_cu_ceb34e2a_33504cuda3std3__485_GLOBAL__N__afa55b12_47_flash_fwd_hdim64_256_fp16_split_softcap_sm90_cu_ceb34e2a_33506ignoreE,(_ZN83_INTERNAL_afa55b12_47_flash_fwd_hdim64_256_fp16_split_softcap_sm90_cu_ceb34e2a_33504cute7productE - _ZN83_INTERNAL_afa55b12_47_flash_fwd_hdim64_256_fp16_split_softcap_sm90_cu_ceb34e2a_33504cuda3std3__485_GLOBAL__N__afa55b12_47_flash_fwd_hdim64_256_fp16_split_softcap_sm90_cu_ceb34e2a_33506ignoreE)
_ZN83_INTERNAL_afa55b12_47_flash_fwd_hdim64_256_fp16_split_softcap_sm90_cu_ceb34e2a_33504cuda3std3__485_GLOBAL__N__afa55b12_47_flash_fwd_hdim64_256_fp16_split_softcap_sm90_cu_ceb34e2a_33506ignoreE:
	.zero		1
	.type		_ZN83_INTERNAL_afa55b12_47_flash_fwd_hdim64_256_fp16_split_softcap_sm90_cu_ceb34e2a_33504cute7productE,@object
	.size		_ZN83_INTERNAL_afa55b12_47_flash_fwd_hdim64_256_fp16_split_softcap_sm90_cu_ceb34e2a_33504cute7productE,(_ZN83_INTERNAL_afa55b12_47_flash_fwd_hdim64_256_fp16_split_softcap_sm90_cu_ceb34e2a_33504cuda3std3__45__cpo3endE - _ZN83_INTERNAL_afa55b12_47_flash_fwd_hdim64_256_fp16_split_softcap_sm90_cu_ceb34e2a_33504cute7productE)
_ZN83_INTERNAL_afa55b12_47_flash_fwd_hdim64_256_fp16_split_softcap_sm90_cu_ceb34e2a_33504cute7productE:
	.zero		1
	.type		_ZN83_INTERNAL_afa55b12_47_flash_fwd_hdim64_256_fp16_split_softcap_sm90_cu_ceb34e2a_33504cuda3std3__45__cpo3endE,@object
	.size		_ZN83_INTERNAL_afa55b12_47_flash_fwd_hdim64_256_fp16_split_softcap_sm90_cu_ceb34e2a_33504cuda3std3__45__cpo3endE,(_ZN83_INTERNAL_afa55b12_47_flash_fwd_hdim64_256_fp16_split_softcap_sm90_cu_ceb34e2a_33504cuda3std3__419piecewise_constructE - _ZN83_INTERNAL_afa55b12_47_flash_fwd_hdim64_256_fp16_split_softcap_sm90_cu_ceb34e2a_33504cuda3std3__45__cpo3endE)
_ZN83_INTERNAL_afa55b12_47_flash_fwd_hdim64_256_fp16_split_softcap_sm90_cu_ceb34e2a_33504cuda3std3__45__cpo3endE:
	.zero		1
	.type		_ZN83_INTERNAL_afa55b12_47_flash_fwd_hdim64_256_fp16_split_softcap_sm90_cu_ceb34e2a_33504cuda3std3__419piecewise_constructE,@object
	.size		_ZN83_INTERNAL_afa55b12_47_flash_fwd_hdim64_256_fp16_split_softcap_sm90_cu_ceb34e2a_33504cuda3std3__419piecewise_constructE,(_ZN83_INTERNAL_afa55b12_47_flash_fwd_hdim64_256_fp16_split_softcap_sm90_cu_ceb34e2a_33504cuda3std3__45__cpo4cendE - _ZN83_INTERNAL_afa55b12_47_flash_fwd_hdim64_256_fp16_split_softcap_sm90_cu_ceb34e2a_33504cuda3std3__419piecewise_constructE)
_ZN83_INTERNAL_afa55b12_47_flash_fwd_hdim64_256_fp16_split_softcap_sm90_cu_ceb34e2a_33504cuda3std3__419piecewise_constructE:
	.zero		1
	.type		_ZN83_INTERNAL_afa55b12_47_flash_fwd_hdim64_256_fp16_split_softcap_sm90_cu_ceb34e2a_33504cuda3std3__45__cpo4cendE,@object
	.size		_ZN83_INTERNAL_afa55b12_47_flash_fwd_hdim64_256_fp16_split_softcap_sm90_cu_ceb34e2a_33504cuda3std3__45__cpo4cendE,(_ZN83_INTERNAL_afa55b12_47_flash_fwd_hdim64_256_fp16_split_softcap_sm90_cu_ceb34e2a_33504cuda3std6ranges3__45__cpo4swapE - _ZN83_INTERNAL_afa55b12_47_flash_fwd_hdim64_256_fp16_split_softcap_sm90_cu_ceb34e2a_33504cuda3std3__45__cpo4cendE)
_ZN83_INTERNAL_afa55b12_47_flash_fwd_hdim64_256_fp16_split_softcap_sm90_cu_ceb34e2a_33504cuda3std3__45__cpo4cendE:
	.zero		1
	.type		_ZN83_INTERNAL_afa55b12_47_flash_fwd_hdim64_256_fp16_split_softcap_sm90_cu_ceb34e2a_33504cuda3std6ranges3__45__cpo4swapE,@object
	.size		_ZN83_INTERNAL_afa55b12_47_flash_fwd_hdim64_256_fp16_split_softcap_sm90_cu_ceb34e2a_33504cuda3std6ranges3__45__cpo4swapE,(.L_7 - _ZN83_INTERNAL_afa55b12_47_flash_fwd_hdim64_256_fp16_split_softcap_sm90_cu_ceb34e2a_33504cuda3std6ranges3__45__cpo4swapE)
_ZN83_INTERNAL_afa55b12_47_flash_fwd_hdim64_256_fp16_split_softcap_sm90_cu_ceb34e2a_33504cuda3std6ranges3__45__cpo4swapE:
	.zero		1
.L_7:


//--------------------- .nv.constant0._ZN7cutlass13device_kernelIN5flash11enable_sm90INS1_16FlashAttnFwdSm90INS1_25CollectiveMainloopFwdSm90ILi2EN4cute5tupleIJNS5_1CILi1EEES8_S8_EEENS6_IJNS7_ILi128EEENS7_ILi96EEENS7_ILi64EEEEEELi256ENS_6half_tEfNS_4arch4Sm90ELb0ELb0ELb1ELb0ELb0ELb0ELb0ELb1ELb0ELb1ELb1ELb0EEENS1_21CollectiveEpilogueFwdINS6_IJSA_NS7_ILi256EEESB_EEES9_SE_SG_Li256ELb0ELb1ELb1ELb0EEENS1_19SingleTileSchedulerILb0ELb1ELb1ELi128EEEEEEEEEvNT_6ParamsE --------------------------
	.section	.nv.constant0._ZN7cutlass13device_kernelIN5flash11enable_sm90INS1_16FlashAttnFwdSm90INS1_25CollectiveMainloopFwdSm90ILi2EN4cute5tupleIJNS5_1CILi1EEES8_S8_EEENS6_IJNS7_ILi128EEENS7_ILi96EEENS7_ILi64EEEEEELi256ENS_6half_tEfNS_4arch4Sm90ELb0ELb0ELb1ELb0ELb0ELb0ELb0ELb1ELb0ELb1ELb1ELb0EEENS1_21CollectiveEpilogueFwdINS6_IJSA_NS7_ILi256EEESB_EEES9_SE_SG_Li256ELb0ELb1ELb1ELb0EEENS1_19SingleTileSchedulerILb0ELb1ELb1ELi128EEEEEEEEEvNT_6ParamsE,"a",@progbits
	.sectionflags	@""
	.align	4
.nv.constant0._ZN7cutlass13device_kernelIN5flash11enable_sm90INS1_16FlashAttnFwdSm90INS1_25CollectiveMainloopFwdSm90ILi2EN4cute5tupleIJNS5_1CILi1EEES8_S8_EEENS6_IJNS7_ILi128EEENS7_ILi96EEENS7_ILi64EEEEEELi256ENS_6half_tEfNS_4arch4Sm90ELb0ELb0ELb1ELb0ELb0ELb0ELb0ELb1ELb0ELb1ELb1ELb0EEENS1_21CollectiveEpilogueFwdINS6_IJSA_NS7_ILi256EEESB_EEES9_SE_SG_Li256ELb0ELb1ELb1ELb0EEENS1_19SingleTileSchedulerILb0ELb1ELb1ELi128EEEEEEEEEvNT_6ParamsE:
	.zero		3456


//--------------------- .nv.constant0._ZN7cutlass13device_kernelIN5flash11enable_sm90INS1_16FlashAttnFwdSm90INS1_25CollectiveMainloopFwdSm90ILi2EN4cute5tupleIJNS5_1CILi1EEES8_S8_EEENS6_IJNS7_ILi128EEENS7_ILi96EEENS7_ILi64EEEEEELi256ENS_6half_tEfNS_4arch4Sm90ELb0ELb0ELb1ELb0ELb0ELb0ELb1ELb1ELb0ELb1ELb1ELb0EEENS1_21CollectiveEpilogueFwdINS6_IJSA_NS7_ILi256EEESB_EEES9_SE_SG_Li256ELb0ELb1ELb1ELb0EEENS1_19SingleTileSchedulerILb0ELb1ELb1ELi128EEEEEEEEEvNT_6ParamsE --------------------------
	.section	.nv.constant0._ZN7cutlass13device_kernelIN5flash11enable_sm90INS1_16FlashAttnFwdSm90INS1_25CollectiveMainloopFwdSm90ILi2EN4cute5tupleIJNS5_1CILi1EEES8_S8_EEENS6_IJNS7_ILi128EEENS7_ILi96EEENS7_ILi64EEEEEELi256ENS_6half_tEfNS_4arch4Sm90ELb0ELb0ELb1ELb0ELb0ELb0ELb1ELb1ELb0ELb1ELb1ELb0EEENS1_21CollectiveEpilogueFwdINS6_IJSA_NS7_ILi256EEESB_EEES9_SE_SG_Li256ELb0ELb1ELb1ELb0EEENS1_19SingleTileSchedulerILb0ELb1ELb1ELi128EEEEEEEEEvNT_6ParamsE,"a",@progbits
	.sectionflags	@""
	.align	4
.nv.constant0._ZN7cutlass13device_kernelIN5flash11enable_sm90INS1_16FlashAttnFwdSm90INS1_25CollectiveMainloopFwdSm90ILi2EN4cute5tupleIJNS5_1CILi1EEES8_S8_EEENS6_IJNS7_ILi128EEENS7_ILi96EEENS7_ILi64EEEEEELi256ENS_6half_tEfNS_4arch4Sm90ELb0ELb0ELb1ELb0ELb0ELb0ELb1ELb1ELb0ELb1ELb1ELb0EEENS1_21CollectiveEpilogueFwdINS6_IJSA_NS7_ILi256EEESB_EEES9_SE_SG_Li256ELb0ELb1ELb1ELb0EEENS1_19SingleTileSchedulerILb0ELb1ELb1ELi128EEEEEEEEEvNT_6ParamsE:
	.zero		3712


//--------------------- .nv.constant0._ZN7cutlass13device_kernelIN5flash11enable_sm90INS1_16FlashAttnFwdSm90INS1_25CollectiveMainloopFwdSm90ILi2EN4cute5tupleIJNS5_1CILi1EEES8_S8_EEENS6_IJNS7_ILi128EEENS7_ILi96EEENS7_ILi64EEEEEELi256ENS_6half_tEfNS_4arch4Sm90ELb0ELb0ELb1ELb1ELb0ELb0ELb0ELb1ELb0ELb1ELb1ELb0EEENS1_21CollectiveEpilogueFwdINS6_IJSA_NS7_ILi256EEESB_EEES9_SE_SG_Li256ELb1ELb1ELb1ELb0EEENS1_36VarlenDynamicPersistentTileSchedulerILi128ELi96ELi256ELi128ELb1ELb1ELb1ELb0ELb1ELb1EEEEEEEEEvNT_6ParamsE --------------------------
	.section	.nv.constant0._ZN7cutlass13device_kernelIN5flash11enable_sm90INS1_16FlashAttnFwdSm90INS1_25CollectiveMainloopFwdSm90ILi2EN4cute5tupleIJNS5_1CILi1EEES8_S8_EEENS6_IJNS7_ILi128EEENS7_ILi96EEENS7_ILi64EEEEEELi256ENS_6half_tEfNS_4arch4Sm90ELb0ELb0ELb1ELb1ELb0ELb0ELb0ELb1ELb0ELb1ELb1ELb0EEENS1_21CollectiveEpilogueFwdINS6_IJSA_NS7_ILi256EEESB_EEES9_SE_SG_Li256ELb1ELb1ELb1ELb0EEENS1_36VarlenDynamicPersistentTileSchedulerILi128ELi96ELi256ELi128ELb1ELb1ELb1ELb0ELb1ELb1EEEEEEEEEvNT_6ParamsE,"a",@progbits
	.sectionflags	@""
	.align	4
.nv.constant0._ZN7cutlass13device_kernelIN5flash11enable_sm90INS1_16FlashAttnFwdSm90INS1_25CollectiveMainloopFwdSm90ILi2EN4cute5tupleIJNS5_1CILi1EEES8_S8_EEENS6_IJNS7_ILi128EEENS7_ILi96EEENS7_ILi64EEEEEELi256ENS_6half_tEfNS_4arch4Sm90ELb0ELb0ELb1ELb1ELb0ELb0ELb0ELb1ELb0ELb1ELb1ELb0EEENS1_21CollectiveEpilogueFwdINS6_IJSA_NS7_ILi256EEESB_EEES9_SE_SG_Li256ELb1ELb1ELb1ELb0EEENS1_36VarlenDynamicPersistentTileSchedulerILi128ELi96ELi256ELi128ELb1ELb1ELb1ELb0ELb1ELb1EEEEEEEEEvNT_6ParamsE:
	.zero		3584


//--------------------- .nv.constant0._ZN7cutlass13device_kernelIN5flash11enable_sm90INS1_16FlashAttnFwdSm90INS1_25CollectiveMainloopFwdSm90ILi2EN4cute5tupleIJNS5_1CILi1EEES8_S8_EEENS6_IJNS7_ILi128EEENS7_ILi96EEENS7_ILi64EEEEEELi256ENS_6half_tEfNS_4arch4Sm90ELb0ELb0ELb1ELb1ELb0ELb1ELb0ELb1ELb0ELb1ELb1ELb0EEENS1_21CollectiveEpilogueFwdINS6_IJSA_NS7_ILi256EEESB_EEES9_SE_SG_Li256ELb1ELb1ELb1ELb0EEENS1_36VarlenDynamicPersistentTileSchedulerILi128ELi96ELi256ELi128ELb1ELb1ELb1ELb0ELb1ELb1EEEEEEEEEvNT_6ParamsE --------------------------
	.section	.nv.constant0._ZN7cutlass13device_kernelIN5flash11enable_sm90INS1_16FlashAttnFwdSm90INS1_25CollectiveMainloopFwdSm90ILi2EN4cute5tupleIJNS5_1CILi1EEES8_S8_EEENS6_IJNS7_ILi128EEENS7_ILi96EEENS7_ILi64EEEEEELi256ENS_6half_tEfNS_4arch4Sm90ELb0ELb0ELb1ELb1ELb0ELb1ELb0ELb1ELb0ELb1ELb1ELb0EEENS1_21CollectiveEpilogueFwdINS6_IJSA_NS7_ILi256EEESB_EEES9_SE_SG_Li256ELb1ELb1ELb1ELb0EEENS1_36VarlenDynamicPersistentTileSchedulerILi128ELi96ELi256ELi128ELb1ELb1ELb1ELb0ELb1ELb1EEEEEEEEEvNT_6ParamsE,"a",@progbits
	.sectionflags	@""
	.align	4
.nv.constant0._ZN7cutlass13device_kernelIN5flash11enable_sm90INS1_16FlashAttnFwdSm90INS1_25CollectiveMainloopFwdSm90ILi2EN4cute5tupleIJNS5_1CILi1EEES8_S8_EEENS6_IJNS7_ILi128EEENS7_ILi96EEENS7_ILi64EEEEEELi256ENS_6half_tEfNS_4arch4Sm90ELb0ELb0ELb1ELb1ELb0ELb1ELb0ELb1ELb0ELb1ELb1ELb0EEENS1_21CollectiveEpilogueFwdINS6_IJSA_NS7_ILi256EEESB_EEES9_SE_SG_Li256ELb1ELb1ELb1ELb0EEENS1_36VarlenDynamicPersistentTileSchedulerILi128ELi96ELi256ELi128ELb1ELb1ELb1ELb0ELb1ELb1EEEEEEEEEvNT_6ParamsE:
	.zero		3584


//--------------------- .nv.constant0._ZN7cutlass13device_kernelIN5flash11enable_sm90INS1_16FlashAttnFwdSm90INS1_25CollectiveMainloopFwdSm90ILi2EN4cute5tupleIJNS5_1CILi1EEES8_S8_EEENS6_IJNS7_ILi128EEENS7_ILi96EEENS7_ILi64EEEEEELi256ENS_6half_tEfNS_4arch4Sm90ELb0ELb0ELb1ELb1ELb0ELb0ELb1ELb1ELb0ELb1ELb1ELb0EEENS1_21CollectiveEpilogueFwdINS6_IJSA_NS7_ILi256EEESB_EEES9_SE_SG_Li256ELb1ELb1ELb1ELb0EEENS1_36VarlenDynamicPersistentTileSchedulerILi128ELi96ELi256ELi128ELb1ELb1ELb1ELb0ELb1ELb1EEEEEEEEEvNT_6ParamsE --------------------------
	.section	.nv.constant0._ZN7cutlass13device_kernelIN5flash11enable_sm90INS1_16FlashAttnFwdSm90INS1_25CollectiveMainloopFwdSm90ILi2EN4cute5tupleIJNS5_1CILi1EEES8_S8_EEENS6_IJNS7_ILi128EEENS7_ILi96EEENS7_ILi64EEEEEELi256ENS_6half_tEfNS_4arch4Sm90ELb0ELb0ELb1ELb1ELb0ELb0ELb1ELb1ELb0ELb1ELb1ELb0EEENS1_21CollectiveEpilogueFwdINS6_IJSA_NS7_ILi256EEESB_EEES9_SE_SG_Li256ELb1ELb1ELb1ELb0EEENS1_36VarlenDynamicPersistentTileSchedulerILi128ELi96ELi256ELi128ELb1ELb1ELb1ELb0ELb1ELb1EEEEEEEEEvNT_6ParamsE,"a",@progbits
	.sectionflags	@""
	.align	4
.nv.constant0._ZN7cutlass13device_kernelIN5flash11enable_sm90INS1_16FlashAttnFwdSm90INS1_25CollectiveMainloopFwdSm90ILi2EN4cute5tupleIJNS5_1CILi1EEES8_S8_EEENS6_IJNS7_ILi128EEENS7_ILi96EEENS7_ILi64EEEEEELi256ENS_6half_tEfNS_4arch4Sm90ELb0ELb0ELb1ELb1ELb0ELb0ELb1ELb1ELb0ELb1ELb1ELb0EEENS1_21CollectiveEpilogueFwdINS6_IJSA_NS7_ILi256EEESB_EEES9_SE_SG_Li256ELb1ELb1ELb1ELb0EEENS1_36VarlenDynamicPersistentTileSchedulerILi128ELi96ELi256ELi128ELb1ELb1ELb1ELb0ELb1ELb1EEEEEEEEEvNT_6ParamsE:
	.zero		3840


//--------------------- .nv.constant0._ZN7cutlass13device_kernelIN5flash11enable_sm90INS1_16FlashAttnFwdSm90INS1_25CollectiveMainloopFwdSm90ILi2EN4cute5tupleIJNS5_1CILi1EEES8_S8_EEENS6_IJNS7_ILi128EEENS7_ILi96EEENS7_ILi64EEEEEELi256ENS_6half_tEfNS_4arch4Sm90ELb0ELb0ELb1ELb1ELb0ELb1ELb1ELb1ELb0ELb1ELb1ELb0EEENS1_21CollectiveEpilogueFwdINS6_IJSA_NS7_ILi256EEESB_EEES9_SE_SG_Li256ELb1ELb1ELb1ELb0EEENS1_36VarlenDynamicPersistentTileSchedulerILi128ELi96ELi256ELi128ELb1ELb1ELb1ELb0ELb1ELb1EEEEEEEEEvNT_6ParamsE --------------------------
	.section	.nv.constant0._ZN7cutlass13device_kernelIN5flash11enable_sm90INS1_16FlashAttnFwdSm90INS1_25CollectiveMainloopFwdSm90ILi2EN4cute5tupleIJNS5_1CILi1EEES8_S8_EEENS6_IJNS7_ILi128EEENS7_ILi96EEENS7_ILi64EEEEEELi256ENS_6half_tEfNS_4arch4Sm90ELb0ELb0ELb1ELb1ELb0ELb1ELb1ELb1ELb0ELb1ELb1ELb0EEENS1_21CollectiveEpilogueFwdINS6_IJSA_NS7_ILi256EEESB_EEES9_SE_SG_Li256ELb1ELb1ELb1ELb0EEENS1_36VarlenDynamicPersistentTileSchedulerILi128ELi96ELi256ELi128ELb1ELb1ELb1ELb0ELb1ELb1EEEEEEEEEvNT_6ParamsE,"a",@progbits
	.sectionflags	@""
	.align	4
.nv.constant0._ZN7cutlass13device_kernelIN5flash11enable_sm90INS1_16FlashAttnFwdSm90INS1_25CollectiveMainloopFwdSm90ILi2EN4cute5tupleIJNS5_1CILi1EEES8_S8_EEENS6_IJNS7_ILi128EEENS7_ILi96EEENS7_ILi64EEEEEELi256ENS_6half_tEfNS_4arch4Sm90ELb0ELb0ELb1ELb1ELb0ELb1ELb1ELb1ELb0ELb1ELb1ELb0EEENS1_21CollectiveEpilogueFwdINS6_IJSA_NS7_ILi256EEESB_EEES9_SE_SG_Li256ELb1ELb1ELb1ELb0EEENS1_36VarlenDynamicPersistentTileSchedulerILi128ELi96ELi256ELi128ELb1ELb1ELb1ELb0ELb1ELb1EEEEEEEEEvNT_6ParamsE:
	.zero		3840


//--------------------- .nv.constant0._ZN7cutlass13device_kernelIN5flash11enable_sm90INS1_16FlashAttnFwdSm90INS1_25CollectiveMainloopFwdSm90ILi2EN4cute5tupleIJNS5_1CILi1EEES8_S8_EEENS6_IJNS7_ILi128EEENS7_ILi96EEENS7_ILi64EEEEEELi256ENS_6half_tEfNS_4arch4Sm90ELb0ELb1ELb1ELb0ELb0ELb0ELb0ELb1ELb0ELb1ELb1ELb0EEENS1_21CollectiveEpilogueFwdINS6_IJSA_NS7_ILi256EEESB_EEES9_SE_SG_Li256ELb0ELb1ELb1ELb0EEENS1_19SingleTileSchedulerILb0ELb1ELb1ELi128EEEEEEEEEvNT_6ParamsE --------------------------
	.section	.nv.constant0._ZN7cutlass13device_kernelIN5flash11enable_sm90INS1_16FlashAttnFwdSm90INS1_25CollectiveMainloopFwdSm90ILi2EN4cute5tupleIJNS5_1CILi1EEES8_S8_EEENS6_IJNS7_ILi128EEENS7_ILi96EEENS7_ILi64EEEEEELi256ENS_6half_tEfNS_4arch4Sm90ELb0ELb1ELb1ELb0ELb0ELb0ELb0ELb1ELb0ELb1ELb1ELb0EEENS1_21CollectiveEpilogueFwdINS6_IJSA_NS7_ILi256EEESB_EEES9_SE_SG_Li256ELb0ELb1ELb1ELb0EEENS1_19SingleTileSchedulerILb0ELb1ELb1ELi128EEEEEEEEEvNT_6ParamsE,"a",@progbits
	.sectionflags	@""
	.align	4
.nv.constant0._ZN7cutlass13device_kernelIN5flash11enable_sm90INS1_16FlashAttnFwdSm90INS1_25CollectiveMainloopFwdSm90ILi2EN4cute5tupleIJNS5_1CILi1EEES8_S8_EEENS6_IJNS7_ILi128EEENS7_ILi96EEENS7_ILi64EEEEEELi256ENS_6half_tEfNS_4arch4Sm90ELb0ELb1ELb1ELb0ELb0ELb0ELb0ELb1ELb0ELb1ELb1ELb0EEENS1_21CollectiveEpilogueFwdINS6_IJSA_NS7_ILi256EEESB_EEES9_SE_SG_Li256ELb0ELb1ELb1ELb0EEENS1_19SingleTileSchedulerILb0ELb1ELb1ELi128EEEEEEEEEvNT_6ParamsE:
	.zero		3456


//--------------------- .nv.constant0._ZN7cutlass13device_kernelIN5flash11enable_sm90INS1_16FlashAttnFwdSm90INS1_25CollectiveMainloopFwdSm90ILi2EN4cute5tupleIJNS5_1CILi1EEES8_S8_EEENS6_IJNS7_ILi128EEENS7_ILi96EEENS7_ILi64EEEEEELi256ENS_6half_tEfNS_4arch4Sm90ELb0ELb1ELb1ELb0ELb0ELb0ELb1ELb1ELb0ELb1ELb1ELb0EEENS1_21CollectiveEpilogueFwdINS6_IJSA_NS7_ILi256EEESB_EEES9_SE_SG_Li256ELb0ELb1ELb1ELb0EEENS1_19SingleTileSchedulerILb0ELb1ELb1ELi128EEEEEEEEEvNT_6ParamsE --------------------------
	.section	.nv.constant0._ZN7cutlass13device_kernelIN5flash11enable_sm90INS1_16FlashAttnFwdSm90INS1_25CollectiveMainloopFwdSm90ILi2EN4cute5tupleIJNS5_1CILi1EEES8_S8_EEENS6_IJNS7_ILi128EEENS7_ILi96EEENS7_ILi64EEEEEELi256ENS_6half_tEfNS_4arch4Sm90ELb0ELb1ELb1ELb0ELb0ELb0ELb1ELb1ELb0ELb1ELb1ELb0EEENS1_21CollectiveEpilogueFwdINS6_IJSA_NS7_ILi256EEESB_EEES9_SE_SG_Li256ELb0ELb1ELb1ELb0EEENS1_19SingleTileSchedulerILb0ELb1ELb1ELi128EEEEEEEEEvNT_6ParamsE,"a",@progbits
	.sectionflags	@""
	.align	4
.nv.constant0._ZN7cutlass13device_kernelIN5flash11enable_sm90INS1_16FlashAttnFwdSm90INS1_25CollectiveMainloopFwdSm90ILi2EN4cute5tupleIJNS5_1CILi1EEES8_S8_EEENS6_IJNS7_ILi128EEENS7_ILi96EEENS7_ILi64EEEEEELi256ENS_6half_tEfNS_4arch4Sm90ELb0ELb1ELb1ELb0ELb0ELb0ELb1ELb1ELb0ELb1ELb1ELb0EEENS1_21CollectiveEpilogueFwdINS6_IJSA_NS7_ILi256EEESB_EEES9_SE_SG_Li256ELb0ELb1ELb1ELb0EEENS1_19SingleTileSchedulerILb0ELb1ELb1ELi128EEEEEEEEEvNT_6ParamsE:
	.zero		3712


//--------------------- .nv.constant0._ZN7cutlass13device_kernelIN5flash11enable_sm90INS1_16FlashAttnFwdSm90INS1_25CollectiveMainloopFwdSm90ILi2EN4cute5tupleIJNS5_1CILi1EEES8_S8_EEENS6_IJNS7_ILi128EEENS7_ILi96EEENS7_ILi64EEEEEELi256ENS_6half_tEfNS_4arch4Sm90ELb0ELb1ELb1ELb1ELb0ELb0ELb0ELb1ELb0ELb1ELb1ELb0EEENS1_21CollectiveEpilogueFwdINS6_IJSA_NS7_ILi256EEESB_EEES9_SE_SG_Li256ELb1ELb1ELb1ELb0EEENS1_36VarlenDynamicPersistentTileSchedulerILi128ELi96ELi256ELi128ELb1ELb1ELb1ELb1ELb0ELb1EEEEEEEEEvNT_6ParamsE --------------------------
	.section	.nv.constant0._ZN7cutlass13device_kernelIN5flash11enable_sm90INS1_16FlashAttnFwdSm90INS1_25CollectiveMainloopFwdSm90ILi2EN4cute5tupleIJNS5_1CILi1EEES8_S8_EEENS6_IJNS7_ILi128EEENS7_ILi96EEENS7_ILi64EEEEEELi256ENS_6half_tEfNS_4arch4Sm90ELb0ELb1ELb1ELb1ELb0ELb0ELb0ELb1ELb0ELb1ELb1ELb0EEENS1_21CollectiveEpilogueFwdINS6_IJSA_NS7_ILi256EEESB_EEES9_SE_SG_Li256ELb1ELb1ELb1ELb0EEENS1_36VarlenDynamicPersistentTileSchedulerILi128ELi96ELi256ELi128ELb1ELb1ELb1ELb1ELb0ELb1EEEEEEEEEvNT_6ParamsE,"a",@progbits
	.sectionflags	@""
	.align	4
.nv.constant0._ZN7cutlass13device_kernelIN5flash11enable_sm90INS1_16FlashAttnFwdSm90INS1_25CollectiveMainloopFwdSm90ILi2EN4cute5tupleIJNS5_1CILi1EEES8_S8_EEENS6_IJNS7_ILi128EEENS7_ILi96EEENS7_ILi64EEEEEELi256ENS_6half_tEfNS_4arch4Sm90ELb0ELb1ELb1ELb1ELb0ELb0ELb0ELb1ELb0ELb1ELb1ELb0EEENS1_21CollectiveEpilogueFwdINS6_IJSA_NS7_ILi256EEESB_EEES9_SE_SG_Li256ELb1ELb1ELb1ELb0EEENS1_36VarlenDynamicPersistentTileSchedulerILi128ELi96ELi256ELi128ELb1ELb1ELb1ELb1ELb0ELb1EEEEEEEEEvNT_6ParamsE:
	.zero		3584


//--------------------- .nv.constant0._ZN7cutlass13device_kernelIN5flash11enable_sm90INS1_16FlashAttnFwdSm90INS1_25CollectiveMainloopFwdSm90ILi2EN4cute5tupleIJNS5_1CILi1EEES8_S8_EEENS6_IJNS7_ILi128EEENS7_ILi96EEENS7_ILi64EEEEEELi256ENS_6half_tEfNS_4arch4Sm90ELb0ELb1ELb1ELb1ELb0ELb1ELb0ELb1ELb0ELb1ELb1ELb0EEENS1_21CollectiveEpilogueFwdINS6_IJSA_NS7_ILi256EEESB_EEES9_SE_SG_Li256ELb1ELb1ELb1ELb0EEENS1_36VarlenDynamicPersistentTileSchedulerILi128ELi96ELi256ELi128ELb1ELb1ELb1ELb1ELb0ELb1EEEEEEEEEvNT_6ParamsE --------------------------
	.section	.nv.constant0._ZN7cutlass13device_kernelIN5flash11enable_sm90INS1_16FlashAttnFwdSm90INS1_25CollectiveMainloopFwdSm90ILi2EN4cute5tupleIJNS5_1CILi1EEES8_S8_EEENS6_IJNS7_ILi128EEENS7_ILi96EEENS7_ILi64EEEEEELi256ENS_6half_tEfNS_4arch4Sm90ELb0ELb1ELb1ELb1ELb0ELb1ELb0ELb1ELb0ELb1ELb1ELb0EEENS1_21CollectiveEpilogueFwdINS6_IJSA_NS7_ILi256EEESB_EEES9_SE_SG_Li256ELb1ELb1ELb1ELb0EEENS1_36VarlenDynamicPersistentTileSchedulerILi128ELi96ELi256ELi128ELb1ELb1ELb1ELb1ELb0ELb1EEEEEEEEEvNT_6ParamsE,"a",@progbits
	.sectionflags	@""
	.align	4
.nv.constant0._ZN7cutlass13device_kernelIN5flash11enable_sm90INS1_16FlashAttnFwdSm90INS1_25CollectiveMainloopFwdSm90ILi2EN4cute5tupleIJNS5_1CILi1EEES8_S8_EEENS6_IJNS7_ILi128EEENS7_ILi96EEENS7_ILi64EEEEEELi256ENS_6half_tEfNS_4arch4Sm90ELb0ELb1ELb1ELb1ELb0ELb1ELb0ELb1ELb0ELb1ELb1ELb0EEENS1_21CollectiveEpilogueFwdINS6_IJSA_NS7_ILi256EEESB_EEES9_SE_SG_Li256ELb1ELb1ELb1ELb0EEENS1_36VarlenDynamicPersistentTileSchedulerILi128ELi96ELi256ELi128ELb1ELb1ELb1ELb1ELb0ELb1EEEEEEEEEvNT_6ParamsE:
	.zero		3584


//--------------------- .nv.constant0._ZN7cutlass13device_kernelIN5flash11enable_sm90INS1_16FlashAttnFwdSm90INS1_25CollectiveMainloopFwdSm90ILi2EN4cute5tupleIJNS5_1CILi1EEES8_S8_EEENS6_IJNS7_ILi128EEENS7_ILi96EEENS7_ILi64EEEEEELi256ENS_6half_tEfNS_4arch4Sm90ELb0ELb1ELb1ELb1ELb0ELb0ELb1ELb1ELb0ELb1ELb1ELb0EEENS1_21CollectiveEpilogueFwdINS6_IJSA_NS7_ILi256EEESB_EEES9_SE_SG_Li256ELb1ELb1ELb1ELb0EEENS1_36VarlenDynamicPersistentTileSchedulerILi128ELi96ELi256ELi128ELb1ELb1ELb1ELb1ELb0ELb1EEEEEEEEEvNT_6ParamsE --------------------------
	.section	.nv.constant0._ZN7cutlass13device_kernelIN5flash11enable_sm90INS1_16FlashAttnFwdSm90INS1_25CollectiveMainloopFwdSm90ILi2EN4cute5tupleIJNS5_1CILi1EEES8_S8_EEENS6_IJNS7_ILi128EEENS7_ILi96EEENS7_ILi64EEEEEELi256ENS_6half_tEfNS_4arch4Sm90ELb0ELb1ELb1ELb1ELb0ELb0ELb1ELb1ELb0ELb1ELb1ELb0EEENS1_21CollectiveEpilogueFwdINS6_IJSA_NS7_ILi256EEESB_EEES9_SE_SG_Li256ELb1ELb1ELb1ELb0EEENS1_36VarlenDynamicPersistentTileSchedulerILi128ELi96ELi256ELi128ELb1ELb1ELb1ELb1ELb0ELb1EEEEEEEEEvNT_6ParamsE,"a",@progbits
	.sectionflags	@""
	.align	4
.nv.constant0._ZN7cutlass13device_kernelIN5flash11enable_sm90INS1_16FlashAttnFwdSm90INS1_25CollectiveMainloopFwdSm90ILi2EN4cute5tupleIJNS5_1CILi1EEES8_S8_EEENS6_IJNS7_ILi128EEENS7_ILi96EEENS7_ILi64EEEEEELi256ENS_6half_tEfNS_4arch4Sm90ELb0ELb1ELb1ELb1ELb0ELb0ELb1ELb1ELb0ELb1ELb1ELb0EEENS1_21CollectiveEpilogueFwdINS6_IJSA_NS7_ILi256EEESB_EEES9_SE_SG_Li256ELb1ELb1ELb1ELb0EEENS1_36VarlenDynamicPersistentTileSchedulerILi128ELi96ELi256ELi128ELb1ELb1ELb1ELb1ELb0ELb1EEEEEEEEEvNT_6ParamsE:
	.zero		3840


//--------------------- .nv.constant0._ZN7cutlass13device_kernelIN5flash11enable_sm90INS1_16FlashAttnFwdSm90INS1_25CollectiveMainloopFwdSm90ILi2EN4cute5tupleIJNS5_1CILi1EEES8_S8_EEENS6_IJNS7_ILi128EEENS7_ILi96EEENS7_ILi64EEEEEELi256ENS_6half_tEfNS_4arch4Sm90ELb0ELb1ELb1ELb1ELb0ELb1ELb1ELb1ELb0ELb1ELb1ELb0EEENS1_21CollectiveEpilogueFwdINS6_IJSA_NS7_ILi256EEESB_EEES9_SE_SG_Li256ELb1ELb1ELb1ELb0EEENS1_36VarlenDynamicPersistentTileSchedulerILi128ELi96ELi256ELi128ELb1ELb1ELb1ELb1ELb0ELb1EEEEEEEEEvNT_6ParamsE --------------------------
	.section	.nv.constant0._ZN7cutlass13device_kernelIN5flash11enable_sm90INS1_16FlashAttnFwdSm90INS1_25CollectiveMainloopFwdSm90ILi2EN4cute5tupleIJNS5_1CILi1EEES8_S8_EEENS6_IJNS7_ILi128EEENS7_ILi96EEENS7_ILi64EEEEEELi256ENS_6half_tEfNS_4arch4Sm90ELb0ELb1ELb1ELb1ELb0ELb1ELb1ELb1ELb0ELb1ELb1ELb0EEENS1_21CollectiveEpilogueFwdINS6_IJSA_NS7_ILi256EEESB_EEES9_SE_SG_Li256ELb1ELb1ELb1ELb0EEENS1_36VarlenDynamicPersistentTileSchedulerILi128ELi96ELi256ELi128ELb1ELb1ELb1ELb1ELb0ELb1EEEEEEEEEvNT_6ParamsE,"a",@progbits
	.sectionflags	@""
	.align	4
.nv.constant0._ZN7cutlass13device_kernelIN5flash11enable_sm90INS1_16FlashAttnFwdSm90INS1_25CollectiveMainloopFwdSm90ILi2EN4cute5tupleIJNS5_1CILi1EEES8_S8_EEENS6_IJNS7_ILi128EEENS7_ILi96EEENS7_ILi64EEEEEELi256ENS_6half_tEfNS_4arch4Sm90ELb0ELb1ELb1ELb1ELb0ELb1ELb1ELb1ELb0ELb1ELb1ELb0EEENS1_21CollectiveEpilogueFwdINS6_IJSA_NS7_ILi256EEESB_EEES9_SE_SG_Li256ELb1ELb1ELb1ELb0EEENS1_36VarlenDynamicPersistentTileSchedulerILi128ELi96ELi256ELi128ELb1ELb1ELb1ELb1ELb0ELb1EEEEEEEEEvNT_6ParamsE:
	.zero		3840


//--------------------- .nv.constant0._ZN7cutlass13device_kernelIN5flash11enable_sm90INS1_16FlashAttnFwdSm90INS1_25CollectiveMainloopFwdSm90ILi2EN4cute5tupleIJNS5_1CILi1EEES8_S8_EEENS6_IJNS7_ILi128EEENS7_ILi96EEENS7_ILi64EEEEEELi256ENS_6half_tEfNS_4arch4Sm90ELb1ELb0ELb1ELb0ELb0ELb0ELb0ELb1ELb0ELb1ELb1ELb0EEENS1_21CollectiveEpilogueFwdINS6_IJSA_NS7_ILi256EEESB_EEES9_SE_SG_Li256ELb0ELb1ELb1ELb0EEENS1_19SingleTileSchedulerILb0ELb1ELb1ELi128EEEEEEEEEvNT_6ParamsE --------------------------
	.section	.nv.constant0._ZN7cutlass13device_kernelIN5flash11enable_sm90INS1_16FlashAttnFwdSm90INS1_25CollectiveMainloopFwdSm90ILi2EN4cute5tupleIJNS5_1CILi1EEES8_S8_EEENS6_IJNS7_ILi128EEENS7_ILi96EEENS7_ILi64EEEEEELi256ENS_6half_tEfNS_4arch4Sm90ELb1ELb0ELb1ELb0ELb0ELb0ELb0ELb1ELb0ELb1ELb1ELb0EEENS1_21CollectiveEpilogueFwdINS6_IJSA_NS7_ILi256EEESB_EEES9_SE_SG_Li256ELb0ELb1ELb1ELb0EEENS1_19SingleTileSchedulerILb0ELb1ELb1ELi128EEEEEEEEEvNT_6ParamsE,"a",@progbits
	.sectionflags	@""
	.align	4
.nv.constant0._ZN7cutlass13device_kernelIN5flash11enable_sm90INS1_16FlashAttnFwdSm90INS1_25CollectiveMainloopFwdSm90ILi2EN4cute5tupleIJNS5_1CILi1EEES8_S8_EEENS6_IJNS7_ILi128EEENS7_ILi96EEENS7_ILi64EEEEEELi256ENS_6half_tEfNS_4arch4Sm90ELb1ELb0ELb1ELb0ELb0ELb0ELb0ELb1ELb0ELb1ELb1ELb0EEENS1_21CollectiveEpilogueFwdINS6_IJSA_NS7_ILi256EEESB_EEES9_SE_SG_Li256ELb0ELb1ELb1ELb0EEENS1_19SingleTileSchedulerILb0ELb1ELb1ELi128EEEEEEEEEvNT_6ParamsE:
	.zero		3456


//--------------------- .nv.constant0._ZN7cutlass13device_kernelIN5flash11enable_sm90INS1_16FlashAttnFwdSm90INS1_25CollectiveMainloopFwdSm90ILi2EN4cute5tupleIJNS5_1CILi1EEES8_S8_EEENS6_IJNS7_ILi128EEENS7_ILi96EEENS7_ILi64EEEEEELi256ENS_6half_tEfNS_4arch4Sm90ELb1ELb0ELb1ELb0ELb0ELb0ELb1ELb1ELb0ELb1ELb1ELb0EEENS1_21CollectiveEpilogueFwdINS6_IJSA_NS7_ILi256EEESB_EEES9_SE_SG_Li256ELb0ELb1ELb1ELb0EEENS1_19SingleTileSchedulerILb0ELb1ELb1ELi128EEEEEEEEEvNT_6ParamsE --------------------------
	.section	.nv.constant0._ZN7cutlass13device_kernelIN5flash11enable_sm90INS1_16FlashAttnFwdSm90INS1_25CollectiveMainloopFwdSm90ILi2EN4cute5tupleIJNS5_1CILi1EEES8_S8_EEENS6_IJNS7_ILi128EEENS7_ILi96EEENS7_ILi64EEEEEELi256ENS_6half_tEfNS_4arch4Sm90ELb1ELb0ELb1ELb0ELb0ELb0ELb1ELb1ELb0ELb1ELb1ELb0EEENS1_21CollectiveEpilogueFwdINS6_IJSA_NS7_ILi256EEESB_EEES9_SE_SG_Li256ELb0ELb1ELb1ELb0EEENS1_19SingleTileSchedulerILb0ELb1ELb1ELi128EEEEEEEEEvNT_6ParamsE,"a",@progbits
	.sectionflags	@""
	.align	4
.nv.constant0._ZN7cutlass13device_kernelIN5flash11enable_sm90INS1_16FlashAttnFwdSm90INS1_25CollectiveMainloopFwdSm90ILi2EN4cute5tupleIJNS5_1CILi1EEES8_S8_EEENS6_IJNS7_ILi128EEENS7_ILi96EEENS7_ILi64EEEEEELi256ENS_6half_tEfNS_4arch4Sm90ELb1ELb0ELb1ELb0ELb0ELb0ELb1ELb1ELb0ELb1ELb1ELb0EEENS1_21CollectiveEpilogueFwdINS6_IJSA_NS7_ILi256EEESB_EEES9_SE_SG_Li256ELb0ELb1ELb1ELb0EEENS1_19SingleTileSchedulerILb0ELb1ELb1ELi128EEEEEEEEEvNT_6ParamsE:
	.zero		3712


//--------------------- .nv.constant0._ZN7cutlass13device_kernelIN5flash11enable_sm90INS1_16FlashAttnFwdSm90INS1_25CollectiveMainloopFwdSm90ILi2EN4cute5tupleIJNS5_1CILi1EEES8_S8_EEENS6_IJNS7_ILi128EEENS7_ILi96EEENS7_ILi64EEEEEELi256ENS_6half_tEfNS_4arch4Sm90ELb1ELb0ELb1ELb1ELb0ELb0ELb0ELb1ELb0ELb1ELb1ELb0EEENS1_21CollectiveEpilogueFwdINS6_IJSA_NS7_ILi256EEESB_EEES9_SE_SG_Li256ELb1ELb1ELb1ELb0EEENS1_36VarlenDynamicPersistentTileSchedulerILi128ELi96ELi256ELi128ELb1ELb1ELb1ELb1ELb1ELb1EEEEEEEEEvNT_6ParamsE --------------------------
	.section	.nv.constant0._ZN7cutlass13device_kernelIN5flash11enable_sm90INS1_16FlashAttnFwdSm90INS1_25CollectiveMainloopFwdSm90ILi2EN4cute5tupleIJNS5_1CILi1EEES8_S8_EEENS6_IJNS7_ILi128EEENS7_ILi96EEENS7_ILi64EEEEEELi256ENS_6half_tEfNS_4arch4Sm90ELb1ELb0ELb1ELb1ELb0ELb0ELb0ELb1ELb0ELb1ELb1ELb0EEENS1_21CollectiveEpilogueFwdINS6_IJSA_NS7_ILi256EEESB_EEES9_SE_SG_Li256ELb1ELb1ELb1ELb0EEENS1_36VarlenDynamicPersistentTileSchedulerILi128ELi96ELi256ELi128ELb1ELb1ELb1ELb1ELb1ELb1EEEEEEEEEvNT_6ParamsE,"a",@progbits
	.sectionflags	@""
	.align	4
.nv.constant0._ZN7cutlass13device_kernelIN5flash11enable_sm90INS1_16FlashAttnFwdSm90INS1_25CollectiveMainloopFwdSm90ILi2EN4cute5tupleIJNS5_1CILi1EEES8_S8_EEENS6_IJNS7_ILi128EEENS7_ILi96EEENS7_ILi64EEEEEELi256ENS_6half_tEfNS_4arch4Sm90ELb1ELb0ELb1ELb1ELb0ELb0ELb0ELb1ELb0ELb1ELb1ELb0EEENS1_21CollectiveEpilogueFwdINS6_IJSA_NS7_ILi256EEESB_EEES9_SE_SG_Li256ELb1ELb1ELb1ELb0EEENS1_36VarlenDynamicPersistentTileSchedulerILi128ELi96ELi256ELi128ELb1ELb1ELb1ELb1ELb1ELb1EEEEEEEEEvNT_6ParamsE:
	.zero		3584


//--------------------- .nv.constant0._ZN7cutlass13device_kernelIN5flash11enable_sm90INS1_16FlashAttnFwdSm90INS1_25CollectiveMainloopFwdSm90ILi2EN4cute5tupleIJNS5_1CILi1EEES8_S8_EEENS6_IJNS7_ILi128EEENS7_ILi96EEENS7_ILi64EEEEEELi256ENS_6half_tEfNS_4arch4Sm90ELb1ELb0ELb1ELb1ELb0ELb1ELb0ELb1ELb0ELb1ELb1ELb0EEENS1_21CollectiveEpilogueFwdINS6_IJSA_NS7_ILi256EEESB_EEES9_SE_SG_Li256ELb1ELb1ELb1ELb0EEENS1_36VarlenDynamicPersistentTileSchedulerILi128ELi96ELi256ELi128ELb1ELb1ELb1ELb1ELb1ELb1EEEEEEEEEvNT_6ParamsE --------------------------
	.section	.nv.constant0._ZN7cutlass13device_kernelIN5flash11enable_sm90INS1_16FlashAttnFwdSm90INS1_25CollectiveMainloopFwdSm90ILi2EN4cute5tupleIJNS5_1CILi1EEES8_S8_EEENS6_IJNS7_ILi128EEENS7_ILi96EEENS7_ILi64EEEEEELi256ENS_6half_tEfNS_4arch4Sm90ELb1ELb0ELb1ELb1ELb0ELb1ELb0ELb1ELb0ELb1ELb1ELb0EEENS1_21CollectiveEpilogueFwdINS6_IJSA_NS7_ILi256EEESB_EEES9_SE_SG_Li256ELb1ELb1ELb1ELb0EEENS1_36VarlenDynamicPersistentTileSchedulerILi128ELi96ELi256ELi128ELb1ELb1ELb1ELb1ELb1ELb1EEEEEEEEEvNT_6ParamsE,"a",@progbits
	.sectionflags	@""
	.align	4
.nv.constant0._ZN7cutlass13device_kernelIN5flash11enable_sm90INS1_16FlashAttnFwdSm90INS1_25CollectiveMainloopFwdSm90ILi2EN4cute5tupleIJNS5_1CILi1EEES8_S8_EEENS6_IJNS7_ILi128EEENS7_ILi96EEENS7_ILi64EEEEEELi256ENS_6half_tEfNS_4arch4Sm90ELb1ELb0ELb1ELb1ELb0ELb1ELb0ELb1ELb0ELb1ELb1ELb0EEENS1_21CollectiveEpilogueFwdINS6_IJSA_NS7_ILi256EEESB_EEES9_SE_SG_Li256ELb1ELb1ELb1ELb0EEENS1_36VarlenDynamicPersistentTileSchedulerILi128ELi96ELi256ELi128ELb1ELb1ELb1ELb1ELb1ELb1EEEEEEEEEvNT_6ParamsE:
	.zero		3584


//--------------------- .nv.constant0._ZN7cutlass13device_kernelIN5flash11enable_sm90INS1_16FlashAttnFwdSm90INS1_25CollectiveMainloopFwdSm90ILi2EN4cute5tupleIJNS5_1CILi1EEES8_S8_EEENS6_IJNS7_ILi128EEENS7_ILi96EEENS7_ILi64EEEEEELi256ENS_6half_tEfNS_4arch4Sm90ELb1ELb0ELb1ELb1ELb0ELb0ELb1ELb1ELb0ELb1ELb1ELb0EEENS1_21CollectiveEpilogueFwdINS6_IJSA_NS7_ILi256EEESB_EEES9_SE_SG_Li256ELb1ELb1ELb1ELb0EEENS1_36VarlenDynamicPersistentTileSchedulerILi128ELi96ELi256ELi128ELb1ELb1ELb1ELb1ELb1ELb1EEEEEEEEEvNT_6ParamsE --------------------------
	.section	.nv.constant0._ZN7cutlass13device_kernelIN5flash11enable_sm90INS1_16FlashAttnFwdSm90INS1_25CollectiveMainloopFwdSm90ILi2EN4cute5tupleIJNS5_1CILi1EEES8_S8_EEENS6_IJNS7_ILi128EEENS7_ILi96EEENS7_ILi64EEEEEELi256ENS_6half_tEfNS_4arch4Sm90ELb1ELb0ELb1ELb1ELb0ELb0ELb1ELb1ELb0ELb1ELb1ELb0EEENS1_21CollectiveEpilogueFwdINS6_IJSA_NS7_ILi256EEESB_EEES9_SE_SG_Li256ELb1ELb1ELb1ELb0EEENS1_36VarlenDynamicPersistentTileSchedulerILi128ELi96ELi256ELi128ELb1ELb1ELb1ELb1ELb1ELb1EEEEEEEEEvNT_6ParamsE,"a",@progbits
	.sectionflags	@""
	.align	4
.nv.constant0._ZN7cutlass13device_kernelIN5flash11enable_sm90INS1_16FlashAttnFwdSm90INS1_25CollectiveMainloopFwdSm90ILi2EN4cute5tupleIJNS5_1CILi1EEES8_S8_EEENS6_IJNS7_ILi128EEENS7_ILi96EEENS7_ILi64EEEEEELi256ENS_6half_tEfNS_4arch4Sm90ELb1ELb0ELb1ELb1ELb0ELb0ELb1ELb1ELb0ELb1ELb1ELb0EEENS1_21CollectiveEpilogueFwdINS6_IJSA_NS7_ILi256EEESB_EEES9_SE_SG_Li256ELb1ELb1ELb1ELb0EEENS1_36VarlenDynamicPersistentTileSchedulerILi128ELi96ELi256ELi128ELb1ELb1ELb1ELb1ELb1ELb1EEEEEEEEEvNT_6ParamsE:
	.zero		3840


//--------------------- .nv.constant0._ZN7cutlass13device_kernelIN5flash11enable_sm90INS1_16FlashAttnFwdSm90INS1_25CollectiveMainloopFwdSm90ILi2EN4cute5tupleIJNS5_1CILi1EEES8_S8_EEENS6_IJNS7_ILi128EEENS7_ILi96EEENS7_ILi64EEEEEELi256ENS_6half_tEfNS_4arch4Sm90ELb1ELb0ELb1ELb1ELb0ELb1ELb1ELb1ELb0ELb1ELb1ELb0EEENS1_21CollectiveEpilogueFwdINS6_IJSA_NS7_ILi256EEESB_EEES9_SE_SG_Li256ELb1ELb1ELb1ELb0EEENS1_36VarlenDynamicPersistentTileSchedulerILi128ELi96ELi256ELi128ELb1ELb1ELb1ELb1ELb1ELb1EEEEEEEEEvNT_6ParamsE --------------------------
	.section	.nv.constant0._ZN7cutlass13device_kernelIN5flash11enable_sm90INS1_16FlashAttnFwdSm90INS1_25CollectiveMainloopFwdSm90ILi2EN4cute5tupleIJNS5_1CILi1EEES8_S8_EEENS6_IJNS7_ILi128EEENS7_ILi96EEENS7_ILi64EEEEEELi256ENS_6half_tEfNS_4arch4Sm90ELb1ELb0ELb1ELb1ELb0ELb1ELb1ELb1ELb0ELb1ELb1ELb0EEENS1_21CollectiveEpilogueFwdINS6_IJSA_NS7_ILi256EEESB_EEES9_SE_SG_Li256ELb1ELb1ELb1ELb0EEENS1_36VarlenDynamicPersistentTileSchedulerILi128ELi96ELi256ELi128ELb1ELb1ELb1ELb1ELb1ELb1EEEEEEEEEvNT_6ParamsE,"a",@progbits
	.sectionflags	@""
	.align	4
.nv.constant0._ZN7cutlass13device_kernelIN5flash11enable_sm90INS1_16FlashAttnFwdSm90INS1_25CollectiveMainloopFwdSm90ILi2EN4cute5tupleIJNS5_1CILi1EEES8_S8_EEENS6_IJNS7_ILi128EEENS7_ILi96EEENS7_ILi64EEEEEELi256ENS_6half_tEfNS_4arch4Sm90ELb1ELb0ELb1ELb1ELb0ELb1ELb1ELb1ELb0ELb1ELb1ELb0EEENS1_21CollectiveEpilogueFwdINS6_IJSA_NS7_ILi256EEESB_EEES9_SE_SG_Li256ELb1ELb1ELb1ELb0EEENS1_36VarlenDynamicPersistentTileSchedulerILi128ELi96ELi256ELi128ELb1ELb1ELb1ELb1ELb1ELb1EEEEEEEEEvNT_6ParamsE:
	.zero		3840


//--------------------- SYMBOLS --------------------------

	.type		.nv.reservedSmem.offset0,@object
	.size		.nv.reservedSmem.offset0,0x4
